//
// Generated by NVIDIA NVVM Compiler
//
// Compiler Build ID: CL-36424714
// Cuda compilation tools, release 13.0, V13.0.88
// Based on NVVM 20.0.0
//

.version 9.0
.target sm_100
.address_size 64

	// .globl	_Z14sgemm_tiled_2dILi32ELi32ELi32ELi8ELi8EEvPfS0_S0_iii
// _ZZ14sgemm_tiled_2dILi32ELi32ELi32ELi8ELi8EEvPfS0_S0_iiiE8A_shared has been demoted
// _ZZ14sgemm_tiled_2dILi32ELi32ELi32ELi8ELi8EEvPfS0_S0_iiiE8B_shared has been demoted

.visible .entry _Z14sgemm_tiled_2dILi32ELi32ELi32ELi8ELi8EEvPfS0_S0_iii(
	.param .u64 .ptr .align 1 _Z14sgemm_tiled_2dILi32ELi32ELi32ELi8ELi8EEvPfS0_S0_iii_param_0,
	.param .u64 .ptr .align 1 _Z14sgemm_tiled_2dILi32ELi32ELi32ELi8ELi8EEvPfS0_S0_iii_param_1,
	.param .u64 .ptr .align 1 _Z14sgemm_tiled_2dILi32ELi32ELi32ELi8ELi8EEvPfS0_S0_iii_param_2,
	.param .u32 _Z14sgemm_tiled_2dILi32ELi32ELi32ELi8ELi8EEvPfS0_S0_iii_param_3,
	.param .u32 _Z14sgemm_tiled_2dILi32ELi32ELi32ELi8ELi8EEvPfS0_S0_iii_param_4,
	.param .u32 _Z14sgemm_tiled_2dILi32ELi32ELi32ELi8ELi8EEvPfS0_S0_iii_param_5
)
{
	.local .align 16 .b8 	__local_depot0[256];
	.reg .b64 	%SP;
	.reg .b64 	%SPL;
	.reg .pred 	%p<6>;
	.reg .b32 	%r<120>;
	.reg .b32 	%f<308>;
	.reg .b64 	%rd<74>;
	// demoted variable
	.shared .align 4 .b8 _ZZ14sgemm_tiled_2dILi32ELi32ELi32ELi8ELi8EEvPfS0_S0_iiiE8A_shared[4096];
	// demoted variable
	.shared .align 4 .b8 _ZZ14sgemm_tiled_2dILi32ELi32ELi32ELi8ELi8EEvPfS0_S0_iiiE8B_shared[4096];
	mov.u64 	%SPL, __local_depot0;
	ld.param.u64 	%rd13, [_Z14sgemm_tiled_2dILi32ELi32ELi32ELi8ELi8EEvPfS0_S0_iii_param_0];
	ld.param.u64 	%rd14, [_Z14sgemm_tiled_2dILi32ELi32ELi32ELi8ELi8EEvPfS0_S0_iii_param_1];
	ld.param.u32 	%r24, [_Z14sgemm_tiled_2dILi32ELi32ELi32ELi8ELi8EEvPfS0_S0_iii_param_5];
	cvta.to.global.u64 	%rd1, %rd13;
	cvta.to.global.u64 	%rd2, %rd14;
	add.u64 	%rd3, %SPL, 0;
	mov.u32 	%r25, %ctaid.x;
	mov.u32 	%r26, %ctaid.y;
	shl.b32 	%r1, %r25, 5;
	shl.b32 	%r2, %r26, 5;
	mul.lo.s32 	%r3, %r24, %r1;
	mov.f32 	%f244, 0f00000000;
	st.local.v4.f32 	[%rd3], {%f244, %f244, %f244, %f244};
	st.local.v4.f32 	[%rd3+16], {%f244, %f244, %f244, %f244};
	st.local.v4.f32 	[%rd3+32], {%f244, %f244, %f244, %f244};
	st.local.v4.f32 	[%rd3+48], {%f244, %f244, %f244, %f244};
	st.local.v4.f32 	[%rd3+64], {%f244, %f244, %f244, %f244};
	st.local.v4.f32 	[%rd3+80], {%f244, %f244, %f244, %f244};
	st.local.v4.f32 	[%rd3+96], {%f244, %f244, %f244, %f244};
	st.local.v4.f32 	[%rd3+112], {%f244, %f244, %f244, %f244};
	st.local.v4.f32 	[%rd3+128], {%f244, %f244, %f244, %f244};
	st.local.v4.f32 	[%rd3+144], {%f244, %f244, %f244, %f244};
	st.local.v4.f32 	[%rd3+160], {%f244, %f244, %f244, %f244};
	st.local.v4.f32 	[%rd3+176], {%f244, %f244, %f244, %f244};
	st.local.v4.f32 	[%rd3+192], {%f244, %f244, %f244, %f244};
	st.local.v4.f32 	[%rd3+208], {%f244, %f244, %f244, %f244};
	st.local.v4.f32 	[%rd3+224], {%f244, %f244, %f244, %f244};
	st.local.v4.f32 	[%rd3+240], {%f244, %f244, %f244, %f244};
	setp.lt.s32 	%p1, %r24, 1;
	mov.f32 	%f245, %f244;
	mov.f32 	%f246, %f244;
	mov.f32 	%f247, %f244;
	mov.f32 	%f248, %f244;
	mov.f32 	%f249, %f244;
	mov.f32 	%f250, %f244;
	mov.f32 	%f251, %f244;
	mov.f32 	%f252, %f244;
	mov.f32 	%f253, %f244;
	mov.f32 	%f254, %f244;
	mov.f32 	%f255, %f244;
	mov.f32 	%f256, %f244;
	mov.f32 	%f257, %f244;
	mov.f32 	%f258, %f244;
	mov.f32 	%f259, %f244;
	mov.f32 	%f260, %f244;
	mov.f32 	%f261, %f244;
	mov.f32 	%f262, %f244;
	mov.f32 	%f263, %f244;
	mov.f32 	%f264, %f244;
	mov.f32 	%f265, %f244;
	mov.f32 	%f266, %f244;
	mov.f32 	%f267, %f244;
	mov.f32 	%f268, %f244;
	mov.f32 	%f269, %f244;
	mov.f32 	%f270, %f244;
	mov.f32 	%f271, %f244;
	mov.f32 	%f272, %f244;
	mov.f32 	%f273, %f244;
	mov.f32 	%f274, %f244;
	mov.f32 	%f275, %f244;
	mov.f32 	%f276, %f244;
	mov.f32 	%f277, %f244;
	mov.f32 	%f278, %f244;
	mov.f32 	%f279, %f244;
	mov.f32 	%f280, %f244;
	mov.f32 	%f281, %f244;
	mov.f32 	%f282, %f244;
	mov.f32 	%f283, %f244;
	mov.f32 	%f284, %f244;
	mov.f32 	%f285, %f244;
	mov.f32 	%f286, %f244;
	mov.f32 	%f287, %f244;
	mov.f32 	%f288, %f244;
	mov.f32 	%f289, %f244;
	mov.f32 	%f290, %f244;
	mov.f32 	%f291, %f244;
	mov.f32 	%f292, %f244;
	mov.f32 	%f293, %f244;
	mov.f32 	%f294, %f244;
	mov.f32 	%f295, %f244;
	mov.f32 	%f296, %f244;
	mov.f32 	%f297, %f244;
	mov.f32 	%f298, %f244;
	mov.f32 	%f299, %f244;
	mov.f32 	%f300, %f244;
	mov.f32 	%f301, %f244;
	mov.f32 	%f302, %f244;
	mov.f32 	%f303, %f244;
	mov.f32 	%f304, %f244;
	mov.f32 	%f305, %f244;
	mov.f32 	%f306, %f244;
	mov.f32 	%f307, %f244;
	@%p1 bra 	$L__BB0_10;
	ld.param.u32 	%r107, [_Z14sgemm_tiled_2dILi32ELi32ELi32ELi8ELi8EEvPfS0_S0_iii_param_5];
	mul.wide.u32 	%rd4, %r107, 28;
	mul.wide.u32 	%rd5, %r107, 20;
	mul.wide.u32 	%rd16, %r2, 4;
	add.s64 	%rd73, %rd2, %rd16;
	mul.wide.s32 	%rd17, %r3, 4;
	add.s64 	%rd72, %rd1, %rd17;
	mov.b32 	%r112, 0;
	mov.u32 	%r32, %tid.y;
	shl.b32 	%r33, %r32, 4;
	add.s32 	%r34, %r33, %r1;
	mov.u32 	%r37, %tid.x;
	shl.b32 	%r38, %r37, 4;
$L__BB0_2:
	ld.param.u32 	%r108, [_Z14sgemm_tiled_2dILi32ELi32ELi32ELi8ELi8EEvPfS0_S0_iii_param_5];
	ld.param.u32 	%r103, [_Z14sgemm_tiled_2dILi32ELi32ELi32ELi8ELi8EEvPfS0_S0_iii_param_4];
	shl.b32 	%r31, %r112, 5;
	mad.lo.s32 	%r116, %r34, %r108, %r31;
	mul.lo.s32 	%r35, %r103, %r112;
	shl.b32 	%r36, %r35, 5;
	add.s32 	%r41, %r2, %r38;
	add.s32 	%r114, %r41, %r36;
	mov.u32 	%r42, _ZZ14sgemm_tiled_2dILi32ELi32ELi32ELi8ELi8EEvPfS0_S0_iiiE8B_shared;
	add.s32 	%r115, %r42, 16;
	mov.u32 	%r43, _ZZ14sgemm_tiled_2dILi32ELi32ELi32ELi8ELi8EEvPfS0_S0_iiiE8A_shared;
	add.s32 	%r113, %r43, 512;
	mov.b32 	%r117, 512;
$L__BB0_3:
	ld.param.u32 	%r109, [_Z14sgemm_tiled_2dILi32ELi32ELi32ELi8ELi8EEvPfS0_S0_iii_param_5];
	ld.param.u32 	%r104, [_Z14sgemm_tiled_2dILi32ELi32ELi32ELi8ELi8EEvPfS0_S0_iii_param_4];
	mul.wide.s32 	%rd18, %r116, 4;
	add.s64 	%rd19, %rd72, %rd18;
	ld.global.f32 	%f163, [%rd19];
	st.shared.f32 	[%r113+-512], %f163;
	mul.wide.u32 	%rd20, %r109, 4;
	add.s64 	%rd21, %rd19, %rd20;
	ld.global.f32 	%f164, [%rd21];
	st.shared.f32 	[%r113+-384], %f164;
	mul.wide.u32 	%rd22, %r109, 8;
	add.s64 	%rd23, %rd19, %rd22;
	ld.global.f32 	%f165, [%rd23];
	st.shared.f32 	[%r113+-256], %f165;
	mul.wide.u32 	%rd24, %r109, 12;
	add.s64 	%rd25, %rd19, %rd24;
	ld.global.f32 	%f166, [%rd25];
	st.shared.f32 	[%r113+-128], %f166;
	mul.wide.u32 	%rd26, %r109, 16;
	add.s64 	%rd27, %rd19, %rd26;
	ld.global.f32 	%f167, [%rd27];
	st.shared.f32 	[%r113], %f167;
	add.s64 	%rd28, %rd19, %rd5;
	ld.global.f32 	%f168, [%rd28];
	st.shared.f32 	[%r113+128], %f168;
	mul.wide.u32 	%rd29, %r109, 24;
	add.s64 	%rd30, %rd19, %rd29;
	ld.global.f32 	%f169, [%rd30];
	st.shared.f32 	[%r113+256], %f169;
	add.s64 	%rd31, %rd19, %rd4;
	ld.global.f32 	%f170, [%rd31];
	st.shared.f32 	[%r113+384], %f170;
	mul.wide.s32 	%rd32, %r114, 4;
	add.s64 	%rd33, %rd73, %rd32;
	ld.global.f32 	%f171, [%rd33];
	st.shared.f32 	[%r115+-16], %f171;
	ld.global.f32 	%f172, [%rd33+4];
	st.shared.f32 	[%r115+-12], %f172;
	ld.global.f32 	%f173, [%rd33+8];
	st.shared.f32 	[%r115+-8], %f173;
	ld.global.f32 	%f174, [%rd33+12];
	st.shared.f32 	[%r115+-4], %f174;
	ld.global.f32 	%f175, [%rd33+16];
	st.shared.f32 	[%r115], %f175;
	ld.global.f32 	%f176, [%rd33+20];
	st.shared.f32 	[%r115+4], %f176;
	ld.global.f32 	%f177, [%rd33+24];
	st.shared.f32 	[%r115+8], %f177;
	ld.global.f32 	%f178, [%rd33+28];
	st.shared.f32 	[%r115+12], %f178;
	add.s32 	%r117, %r117, 4;
	add.s32 	%r116, %r116, 1;
	add.s32 	%r115, %r115, 32;
	add.s32 	%r114, %r114, %r104;
	add.s32 	%r113, %r113, 4;
	setp.ne.s32 	%p2, %r117, 640;
	@%p2 bra 	$L__BB0_3;
	bar.sync 	0;
	mov.b32 	%r118, 0;
	ld.shared.f32 	%f1, [_ZZ14sgemm_tiled_2dILi32ELi32ELi32ELi8ELi8EEvPfS0_S0_iiiE8B_shared];
$L__BB0_5:
	shl.b32 	%r18, %r118, 3;
	shl.b32 	%r46, %r118, 7;
	add.s32 	%r48, %r43, %r46;
	ld.shared.f32 	%f179, [%r48];
	mul.f32 	%f2, %f179, %f1;
	ld.shared.f32 	%f3, [%r48+4];
	ld.shared.f32 	%f4, [%r48+8];
	ld.shared.f32 	%f5, [%r48+12];
	ld.shared.f32 	%f6, [%r48+16];
	ld.shared.f32 	%f7, [%r48+20];
	ld.shared.f32 	%f8, [%r48+24];
	ld.shared.f32 	%f9, [%r48+28];
	ld.shared.f32 	%f10, [%r48+32];
	ld.shared.f32 	%f11, [%r48+36];
	ld.shared.f32 	%f12, [%r48+40];
	ld.shared.f32 	%f13, [%r48+44];
	ld.shared.f32 	%f14, [%r48+48];
	ld.shared.f32 	%f15, [%r48+52];
	ld.shared.f32 	%f16, [%r48+56];
	ld.shared.f32 	%f17, [%r48+60];
	ld.shared.f32 	%f18, [%r48+64];
	ld.shared.f32 	%f19, [%r48+68];
	ld.shared.f32 	%f20, [%r48+72];
	ld.shared.f32 	%f21, [%r48+76];
	ld.shared.f32 	%f22, [%r48+80];
	ld.shared.f32 	%f23, [%r48+84];
	ld.shared.f32 	%f24, [%r48+88];
	ld.shared.f32 	%f25, [%r48+92];
	ld.shared.f32 	%f26, [%r48+96];
	ld.shared.f32 	%f27, [%r48+100];
	ld.shared.f32 	%f28, [%r48+104];
	ld.shared.f32 	%f29, [%r48+108];
	ld.shared.f32 	%f30, [%r48+112];
	ld.shared.f32 	%f31, [%r48+116];
	ld.shared.f32 	%f32, [%r48+120];
	ld.shared.f32 	%f33, [%r48+124];
	mov.b32 	%r119, 0;
$L__BB0_6:
	add.s32 	%r49, %r18, %r119;
	mul.wide.u32 	%rd34, %r49, 4;
	add.s64 	%rd35, %rd3, %rd34;
	ld.local.f32 	%f180, [%rd35];
	add.f32 	%f181, %f180, %f2;
	shl.b32 	%r50, %r119, 5;
	add.s32 	%r52, %r42, %r50;
	ld.shared.f32 	%f182, [%r52];
	fma.rn.f32 	%f183, %f3, %f182, %f181;
	add.s32 	%r53, %r52, %r50;
	ld.shared.f32 	%f184, [%r53];
	fma.rn.f32 	%f185, %f4, %f184, %f183;
	add.s32 	%r54, %r53, %r50;
	ld.shared.f32 	%f186, [%r54];
	fma.rn.f32 	%f187, %f5, %f186, %f185;
	add.s32 	%r55, %r54, %r50;
	ld.shared.f32 	%f188, [%r55];
	fma.rn.f32 	%f189, %f6, %f188, %f187;
	add.s32 	%r56, %r55, %r50;
	ld.shared.f32 	%f190, [%r56];
	fma.rn.f32 	%f191, %f7, %f190, %f189;
	add.s32 	%r57, %r56, %r50;
	ld.shared.f32 	%f192, [%r57];
	fma.rn.f32 	%f193, %f8, %f192, %f191;
	add.s32 	%r58, %r57, %r50;
	ld.shared.f32 	%f194, [%r58];
	fma.rn.f32 	%f195, %f9, %f194, %f193;
	add.s32 	%r59, %r58, %r50;
	ld.shared.f32 	%f196, [%r59];
	fma.rn.f32 	%f197, %f10, %f196, %f195;
	add.s32 	%r60, %r59, %r50;
	ld.shared.f32 	%f198, [%r60];
	fma.rn.f32 	%f199, %f11, %f198, %f197;
	add.s32 	%r61, %r60, %r50;
	ld.shared.f32 	%f200, [%r61];
	fma.rn.f32 	%f201, %f12, %f200, %f199;
	add.s32 	%r62, %r61, %r50;
	ld.shared.f32 	%f202, [%r62];
	fma.rn.f32 	%f203, %f13, %f202, %f201;
	add.s32 	%r63, %r62, %r50;
	ld.shared.f32 	%f204, [%r63];
	fma.rn.f32 	%f205, %f14, %f204, %f203;
	add.s32 	%r64, %r63, %r50;
	ld.shared.f32 	%f206, [%r64];
	fma.rn.f32 	%f207, %f15, %f206, %f205;
	add.s32 	%r65, %r64, %r50;
	ld.shared.f32 	%f208, [%r65];
	fma.rn.f32 	%f209, %f16, %f208, %f207;
	add.s32 	%r66, %r65, %r50;
	ld.shared.f32 	%f210, [%r66];
	fma.rn.f32 	%f211, %f17, %f210, %f209;
	add.s32 	%r67, %r66, %r50;
	ld.shared.f32 	%f212, [%r67];
	fma.rn.f32 	%f213, %f18, %f212, %f211;
	add.s32 	%r68, %r67, %r50;
	ld.shared.f32 	%f214, [%r68];
	fma.rn.f32 	%f215, %f19, %f214, %f213;
	add.s32 	%r69, %r68, %r50;
	ld.shared.f32 	%f216, [%r69];
	fma.rn.f32 	%f217, %f20, %f216, %f215;
	add.s32 	%r70, %r69, %r50;
	ld.shared.f32 	%f218, [%r70];
	fma.rn.f32 	%f219, %f21, %f218, %f217;
	add.s32 	%r71, %r70, %r50;
	ld.shared.f32 	%f220, [%r71];
	fma.rn.f32 	%f221, %f22, %f220, %f219;
	add.s32 	%r72, %r71, %r50;
	ld.shared.f32 	%f222, [%r72];
	fma.rn.f32 	%f223, %f23, %f222, %f221;
	add.s32 	%r73, %r72, %r50;
	ld.shared.f32 	%f224, [%r73];
	fma.rn.f32 	%f225, %f24, %f224, %f223;
	add.s32 	%r74, %r73, %r50;
	ld.shared.f32 	%f226, [%r74];
	fma.rn.f32 	%f227, %f25, %f226, %f225;
	add.s32 	%r75, %r74, %r50;
	ld.shared.f32 	%f228, [%r75];
	fma.rn.f32 	%f229, %f26, %f228, %f227;
	add.s32 	%r76, %r75, %r50;
	ld.shared.f32 	%f230, [%r76];
	fma.rn.f32 	%f231, %f27, %f230, %f229;
	add.s32 	%r77, %r76, %r50;
	ld.shared.f32 	%f232, [%r77];
	fma.rn.f32 	%f233, %f28, %f232, %f231;
	add.s32 	%r78, %r77, %r50;
	ld.shared.f32 	%f234, [%r78];
	fma.rn.f32 	%f235, %f29, %f234, %f233;
	add.s32 	%r79, %r78, %r50;
	ld.shared.f32 	%f236, [%r79];
	fma.rn.f32 	%f237, %f30, %f236, %f235;
	add.s32 	%r80, %r79, %r50;
	ld.shared.f32 	%f238, [%r80];
	fma.rn.f32 	%f239, %f31, %f238, %f237;
	add.s32 	%r81, %r80, %r50;
	ld.shared.f32 	%f240, [%r81];
	fma.rn.f32 	%f241, %f32, %f240, %f239;
	add.s32 	%r82, %r81, %r50;
	ld.shared.f32 	%f242, [%r82];
	fma.rn.f32 	%f243, %f33, %f242, %f241;
	st.local.f32 	[%rd35], %f243;
	add.s32 	%r119, %r119, 1;
	setp.ne.s32 	%p3, %r119, 8;
	@%p3 bra 	$L__BB0_6;
	add.s32 	%r118, %r118, 1;
	setp.ne.s32 	%p4, %r118, 8;
	@%p4 bra 	$L__BB0_5;
	ld.param.u32 	%r110, [_Z14sgemm_tiled_2dILi32ELi32ELi32ELi8ELi8EEvPfS0_S0_iii_param_5];
	ld.param.u32 	%r105, [_Z14sgemm_tiled_2dILi32ELi32ELi32ELi8ELi8EEvPfS0_S0_iii_param_4];
	bar.sync 	0;
	add.s32 	%r112, %r112, 32;
	setp.lt.s32 	%p5, %r112, %r110;
	shl.b32 	%r83, %r105, 5;
	mul.wide.s32 	%rd36, %r83, 4;
	add.s64 	%rd73, %rd73, %rd36;
	add.s64 	%rd72, %rd72, 128;
	@%p5 bra 	$L__BB0_2;
	ld.local.v4.f32 	{%f307, %f306, %f305, %f304}, [%rd3];
	ld.local.v4.f32 	{%f303, %f302, %f301, %f300}, [%rd3+16];
	ld.local.v4.f32 	{%f299, %f298, %f297, %f296}, [%rd3+32];
	ld.local.v4.f32 	{%f295, %f294, %f293, %f292}, [%rd3+48];
	ld.local.v4.f32 	{%f291, %f290, %f289, %f288}, [%rd3+64];
	ld.local.v4.f32 	{%f287, %f286, %f285, %f284}, [%rd3+80];
	ld.local.v4.f32 	{%f283, %f282, %f281, %f280}, [%rd3+96];
	ld.local.v4.f32 	{%f279, %f278, %f277, %f276}, [%rd3+112];
	ld.local.v4.f32 	{%f275, %f274, %f273, %f272}, [%rd3+128];
	ld.local.v4.f32 	{%f271, %f270, %f269, %f268}, [%rd3+144];
	ld.local.v4.f32 	{%f267, %f266, %f265, %f264}, [%rd3+160];
	ld.local.v4.f32 	{%f263, %f262, %f261, %f260}, [%rd3+176];
	ld.local.v4.f32 	{%f259, %f258, %f257, %f256}, [%rd3+192];
	ld.local.v4.f32 	{%f255, %f254, %f253, %f252}, [%rd3+208];
	ld.local.v4.f32 	{%f251, %f250, %f249, %f248}, [%rd3+224];
	ld.local.v4.f32 	{%f247, %f246, %f245, %f244}, [%rd3+240];
$L__BB0_10:
	ld.param.u32 	%r111, [_Z14sgemm_tiled_2dILi32ELi32ELi32ELi8ELi8EEvPfS0_S0_iii_param_5];
	ld.param.u32 	%r106, [_Z14sgemm_tiled_2dILi32ELi32ELi32ELi8ELi8EEvPfS0_S0_iii_param_4];
	ld.param.u64 	%rd71, [_Z14sgemm_tiled_2dILi32ELi32ELi32ELi8ELi8EEvPfS0_S0_iii_param_2];
	mov.u32 	%r84, %ctaid.y;
	shl.b32 	%r85, %r84, 5;
	mov.u32 	%r86, %ctaid.x;
	shl.b32 	%r87, %r86, 5;
	mad.lo.s32 	%r88, %r111, %r87, %r85;
	cvt.s64.s32 	%rd37, %r88;
	cvta.to.global.u64 	%rd38, %rd71;
	mov.u32 	%r89, %tid.y;
	shl.b32 	%r90, %r89, 3;
	add.s32 	%r91, %r87, %r90;
	mov.u32 	%r92, %tid.x;
	shl.b32 	%r93, %r92, 3;
	add.s32 	%r94, %r85, %r93;
	mad.lo.s32 	%r95, %r91, %r106, %r94;
	cvt.s64.s32 	%rd39, %r95;
	add.s64 	%rd40, %rd39, %rd37;
	shl.b64 	%rd41, %rd40, 2;
	add.s64 	%rd42, %rd38, %rd41;
	st.global.f32 	[%rd42], %f307;
	st.global.f32 	[%rd42+4], %f306;
	st.global.f32 	[%rd42+8], %f305;
	st.global.f32 	[%rd42+12], %f304;
	st.global.f32 	[%rd42+16], %f303;
	st.global.f32 	[%rd42+20], %f302;
	st.global.f32 	[%rd42+24], %f301;
	st.global.f32 	[%rd42+28], %f300;
	add.s32 	%r96, %r95, %r106;
	cvt.s64.s32 	%rd43, %r96;
	add.s64 	%rd44, %rd43, %rd37;
	shl.b64 	%rd45, %rd44, 2;
	add.s64 	%rd46, %rd38, %rd45;
	st.global.f32 	[%rd46], %f299;
	st.global.f32 	[%rd46+4], %f298;
	st.global.f32 	[%rd46+8], %f297;
	st.global.f32 	[%rd46+12], %f296;
	st.global.f32 	[%rd46+16], %f295;
	st.global.f32 	[%rd46+20], %f294;
	st.global.f32 	[%rd46+24], %f293;
	st.global.f32 	[%rd46+28], %f292;
	add.s32 	%r97, %r96, %r106;
	cvt.s64.s32 	%rd47, %r97;
	add.s64 	%rd48, %rd47, %rd37;
	shl.b64 	%rd49, %rd48, 2;
	add.s64 	%rd50, %rd38, %rd49;
	st.global.f32 	[%rd50], %f291;
	st.global.f32 	[%rd50+4], %f290;
	st.global.f32 	[%rd50+8], %f289;
	st.global.f32 	[%rd50+12], %f288;
	st.global.f32 	[%rd50+16], %f287;
	st.global.f32 	[%rd50+20], %f286;
	st.global.f32 	[%rd50+24], %f285;
	st.global.f32 	[%rd50+28], %f284;
	add.s32 	%r98, %r97, %r106;
	cvt.s64.s32 	%rd51, %r98;
	add.s64 	%rd52, %rd51, %rd37;
	shl.b64 	%rd53, %rd52, 2;
	add.s64 	%rd54, %rd38, %rd53;
	st.global.f32 	[%rd54], %f283;
	st.global.f32 	[%rd54+4], %f282;
	st.global.f32 	[%rd54+8], %f281;
	st.global.f32 	[%rd54+12], %f280;
	st.global.f32 	[%rd54+16], %f279;
	st.global.f32 	[%rd54+20], %f278;
	st.global.f32 	[%rd54+24], %f277;
	st.global.f32 	[%rd54+28], %f276;
	add.s32 	%r99, %r98, %r106;
	cvt.s64.s32 	%rd55, %r99;
	add.s64 	%rd56, %rd55, %rd37;
	shl.b64 	%rd57, %rd56, 2;
	add.s64 	%rd58, %rd38, %rd57;
	st.global.f32 	[%rd58], %f275;
	st.global.f32 	[%rd58+4], %f274;
	st.global.f32 	[%rd58+8], %f273;
	st.global.f32 	[%rd58+12], %f272;
	st.global.f32 	[%rd58+16], %f271;
	st.global.f32 	[%rd58+20], %f270;
	st.global.f32 	[%rd58+24], %f269;
	st.global.f32 	[%rd58+28], %f268;
	add.s32 	%r100, %r99, %r106;
	cvt.s64.s32 	%rd59, %r100;
	add.s64 	%rd60, %rd59, %rd37;
	shl.b64 	%rd61, %rd60, 2;
	add.s64 	%rd62, %rd38, %rd61;
	st.global.f32 	[%rd62], %f267;
	st.global.f32 	[%rd62+4], %f266;
	st.global.f32 	[%rd62+8], %f265;
	st.global.f32 	[%rd62+12], %f264;
	st.global.f32 	[%rd62+16], %f263;
	st.global.f32 	[%rd62+20], %f262;
	st.global.f32 	[%rd62+24], %f261;
	st.global.f32 	[%rd62+28], %f260;
	add.s32 	%r101, %r100, %r106;
	cvt.s64.s32 	%rd63, %r101;
	add.s64 	%rd64, %rd63, %rd37;
	shl.b64 	%rd65, %rd64, 2;
	add.s64 	%rd66, %rd38, %rd65;
	st.global.f32 	[%rd66], %f259;
	st.global.f32 	[%rd66+4], %f258;
	st.global.f32 	[%rd66+8], %f257;
	st.global.f32 	[%rd66+12], %f256;
	st.global.f32 	[%rd66+16], %f255;
	st.global.f32 	[%rd66+20], %f254;
	st.global.f32 	[%rd66+24], %f253;
	st.global.f32 	[%rd66+28], %f252;
	add.s32 	%r102, %r101, %r106;
	cvt.s64.s32 	%rd67, %r102;
	add.s64 	%rd68, %rd67, %rd37;
	shl.b64 	%rd69, %rd68, 2;
	add.s64 	%rd70, %rd38, %rd69;
	st.global.f32 	[%rd70], %f251;
	st.global.f32 	[%rd70+4], %f250;
	st.global.f32 	[%rd70+8], %f249;
	st.global.f32 	[%rd70+12], %f248;
	st.global.f32 	[%rd70+16], %f247;
	st.global.f32 	[%rd70+20], %f246;
	st.global.f32 	[%rd70+24], %f245;
	st.global.f32 	[%rd70+28], %f244;
	ret;

}


// ===== COMPILED SASS (sm_100) =====

	.target	sm_100

	.elftype	@"ET_EXEC"


//--------------------- .note.nv.tkinfo           --------------------------
	.section	.note.nv.tkinfo,"",@"SHT_NOTE"
	.sectionflags	@"SHF_NOTE_NV_TKINFO"
	.tkinfo
        /*0018*/ 	.word	0x00000002
        /*0030*/ 	.string	""
        /*0030*/ 	.string	"ptxas"
        /*0030*/ 	.string	"Cuda compilation tools, release 13.0, V13.0.88"
        /*0030*/ 	.string	"Build cuda_13.0.r13.0/compiler.36424714_0"
        /*0030*/ 	.string	"-arch sm_100 -m 64 "



//--------------------- .note.nv.cuinfo           --------------------------
	.section	.note.nv.cuinfo,"",@"SHT_NOTE"
	.sectionflags	@"SHF_NOTE_NV_CUINFO"
        /*0018*/ 	.short	0x0002
        /*001a*/ 	.short	0x0064
        /*001c*/ 	.short	0x0082
	.zero		2


//--------------------- .nv.info                  --------------------------
	.section	.nv.info,"",@"SHT_CUDA_INFO"
	.align	4


	//----- nvinfo : EIATTR_REGCOUNT
	.align		4
        /*0000*/ 	.byte	0x04, 0x2f
        /*0002*/ 	.short	(.L_1 - .L_0)
	.align		4
.L_0:
        /*0004*/ 	.word	index@(_Z14sgemm_tiled_2dILi32ELi32ELi32ELi8ELi8EEvPfS0_S0_iii)
        /*0008*/ 	.word	0x00000048


	//----- nvinfo : EIATTR_FRAME_SIZE
	.align		4
.L_1:
        /*000c*/ 	.byte	0x04, 0x11
        /*000e*/ 	.short	(.L_3 - .L_2)
	.align		4
.L_2:
        /*0010*/ 	.word	index@(_Z14sgemm_tiled_2dILi32ELi32ELi32ELi8ELi8EEvPfS0_S0_iii)
        /*0014*/ 	.word	0x00000100


	//----- nvinfo : EIATTR_MIN_STACK_SIZE
	.align		4
.L_3:
        /*0018*/ 	.byte	0x04, 0x12
        /*001a*/ 	.short	(.L_5 - .L_4)
	.align		4
.L_4:
        /*001c*/ 	.word	index@(_Z14sgemm_tiled_2dILi32ELi32ELi32ELi8ELi8EEvPfS0_S0_iii)
        /*0020*/ 	.word	0x00000100
.L_5:


//--------------------- .nv.compat                --------------------------
	.section	.nv.compat,"",@"SHT_CUDA_COMPAT_INFO"
	.align	4
        /*0000*/ 	.byte	0x02, 0x09, 0x00, 0x00, 0x02, 0x02, 0x01, 0x00, 0x02, 0x05, 0x05, 0x00, 0x03, 0x07, 0x01, 0x01
        /*0010*/ 	.byte	0x02, 0x03, 0x00, 0x00, 0x02, 0x06, 0x01, 0x00, 0x04, 0x0b, 0x08, 0x00, 0x09, 0x00, 0x00, 0x00
        /*0020*/ 	.byte	0x00, 0x00, 0x00, 0x00


//--------------------- .nv.info._Z14sgemm_tiled_2dILi32ELi32ELi32ELi8ELi8EEvPfS0_S0_iii --------------------------
	.section	.nv.info._Z14sgemm_tiled_2dILi32ELi32ELi32ELi8ELi8EEvPfS0_S0_iii,"",@"SHT_CUDA_INFO"
	.sectionflags	@""
	.align	4


	//----- nvinfo : EIATTR_CUDA_API_VERSION
	.align		4
        /*0000*/ 	.byte	0x04, 0x37
        /*0002*/ 	.short	(.L_7 - .L_6)
.L_6:
        /*0004*/ 	.word	0x00000082


	//----- nvinfo : EIATTR_KPARAM_INFO
	.align		4
.L_7:
        /*0008*/ 	.byte	0x04, 0x17
        /*000a*/ 	.short	(.L_9 - .L_8)
.L_8:
        /*000c*/ 	.word	0x00000000
        /*0010*/ 	.short	0x0005
        /*0012*/ 	.short	0x0020
        /*0014*/ 	.byte	0x00, 0xf0, 0x11, 0x00


	//----- nvinfo : EIATTR_KPARAM_INFO
	.align		4
.L_9:
        /*0018*/ 	.byte	0x04, 0x17
        /*001a*/ 	.short	(.L_11 - .L_10)
.L_10:
        /*001c*/ 	.word	0x00000000
        /*0020*/ 	.short	0x0004
        /*0022*/ 	.short	0x001c
        /*0024*/ 	.byte	0x00, 0xf0, 0x11, 0x00


	//----- nvinfo : EIATTR_KPARAM_INFO
	.align		4
.L_11:
        /*0028*/ 	.byte	0x04, 0x17
        /*002a*/ 	.short	(.L_13 - .L_12)
.L_12:
        /*002c*/ 	.word	0x00000000
        /*0030*/ 	.short	0x0003
        /*0032*/ 	.short	0x0018
        /*0034*/ 	.byte	0x00, 0xf0, 0x11, 0x00


	//----- nvinfo : EIATTR_KPARAM_INFO
	.align		4
.L_13:
        /*0038*/ 	.byte	0x04, 0x17
        /*003a*/ 	.short	(.L_15 - .L_14)
.L_14:
        /*003c*/ 	.word	0x00000000
        /*0040*/ 	.short	0x0002
        /*0042*/ 	.short	0x0010
        /*0044*/ 	.byte	0x00, 0xf5, 0x21, 0x00


	//----- nvinfo : EIATTR_KPARAM_INFO
	.align		4
.L_15:
        /*0048*/ 	.byte	0x04, 0x17
        /*004a*/ 	.short	(.L_17 - .L_16)
.L_16:
        /*004c*/ 	.word	0x00000000
        /*0050*/ 	.short	0x0001
        /*0052*/ 	.short	0x0008
        /*0054*/ 	.byte	0x00, 0xf5, 0x21, 0x00


	//----- nvinfo : EIATTR_KPARAM_INFO
	.align		4
.L_17:
        /*0058*/ 	.byte	0x04, 0x17
        /*005a*/ 	.short	(.L_19 - .L_18)
.L_18:
        /*005c*/ 	.word	0x00000000
        /*0060*/ 	.short	0x0000
        /*0062*/ 	.short	0x0000
        /*0064*/ 	.byte	0x00, 0xf5, 0x21, 0x00


	//----- nvinfo : EIATTR_SPARSE_MMA_MASK
	.align		4
.L_19:
        /*0068*/ 	.byte	0x03, 0x50
        /*006a*/ 	.short	0x0000


	//----- nvinfo : EIATTR_MAXREG_COUNT
	.align		4
        /*006c*/ 	.byte	0x03, 0x1b
        /*006e*/ 	.short	0x00ff


	//----- nvinfo : EIATTR_NUM_BARRIERS
	.align		4
        /*0070*/ 	.byte	0x02, 0x4c
        /*0072*/ 	.byte	0x01
	.zero		1


	//----- nvinfo : EIATTR_MERCURY_ISA_VERSION
	.align		4
        /*0074*/ 	.byte	0x03, 0x5f
        /*0076*/ 	.short	0x0101


	//----- nvinfo : EIATTR_VRC_CTA_INIT_COUNT
	.align		4
        /*0078*/ 	.byte	0x02, 0x4a
	.zero		1
	.zero		1


	//----- nvinfo : EIATTR_EXIT_INSTR_OFFSETS
	.align		4
        /*007c*/ 	.byte	0x04, 0x1c
        /*007e*/ 	.short	(.L_21 - .L_20)


	//   ....[0]....
.L_20:
        /*0080*/ 	.word	0x00001850


	//----- nvinfo : EIATTR_CBANK_PARAM_SIZE
	.align		4
.L_21:
        /*0084*/ 	.byte	0x03, 0x19
        /*0086*/ 	.short	0x0024


	//----- nvinfo : EIATTR_PARAM_CBANK
	.align		4
        /*0088*/ 	.byte	0x04, 0x0a
        /*008a*/ 	.short	(.L_23 - .L_22)
	.align		4
.L_22:
        /*008c*/ 	.word	index@(.nv.constant0._Z14sgemm_tiled_2dILi32ELi32ELi32ELi8ELi8EEvPfS0_S0_iii)
        /*0090*/ 	.short	0x0380
        /*0092*/ 	.short	0x0024


	//----- nvinfo : EIATTR_SW_WAR
	.align		4
.L_23:
        /*0094*/ 	.byte	0x04, 0x36
        /*0096*/ 	.short	(.L_25 - .L_24)
.L_24:
        /*0098*/ 	.word	0x00000008
.L_25:


//--------------------- .nv.callgraph             --------------------------
	.section	.nv.callgraph,"",@"SHT_CUDA_CALLGRAPH"
	.align	4
	.sectionentsize	8
	.align		4
        /*0000*/ 	.word	0x00000000
	.align		4
        /*0004*/ 	.word	0xffffffff
	.align		4
        /*0008*/ 	.word	0x00000000
	.align		4
        /*000c*/ 	.word	0xfffffffe
	.align		4
        /*0010*/ 	.word	0x00000000
	.align		4
        /*0014*/ 	.word	0xfffffffd
	.align		4
        /*0018*/ 	.word	0x00000000
	.align		4
        /*001c*/ 	.word	0xfffffffc


//--------------------- .text._Z14sgemm_tiled_2dILi32ELi32ELi32ELi8ELi8EEvPfS0_S0_iii --------------------------
	.section	.text._Z14sgemm_tiled_2dILi32ELi32ELi32ELi8ELi8EEvPfS0_S0_iii,"ax",@progbits
	.align	128
        .global         _Z14sgemm_tiled_2dILi32ELi32ELi32ELi8ELi8EEvPfS0_S0_iii
        .type           _Z14sgemm_tiled_2dILi32ELi32ELi32ELi8ELi8EEvPfS0_S0_iii,@function
        .size           _Z14sgemm_tiled_2dILi32ELi32ELi32ELi8ELi8EEvPfS0_S0_iii,(.L_x_6 - _Z14sgemm_tiled_2dILi32ELi32ELi32ELi8ELi8EEvPfS0_S0_iii)
        .other          _Z14sgemm_tiled_2dILi32ELi32ELi32ELi8ELi8EEvPfS0_S0_iii,@"STO_CUDA_ENTRY STV_DEFAULT"
_Z14sgemm_tiled_2dILi32ELi32ELi32ELi8ELi8EEvPfS0_S0_iii:
.text._Z14sgemm_tiled_2dILi32ELi32ELi32ELi8ELi8EEvPfS0_S0_iii:
[----:B------:R-:W0:Y:S01]  /*0000*/  LDC R1, c[0x0][0x37c] ;  /* 0x0000df00ff017b82 */ /* 0x000e220000000800 */
[----:B------:R-:W1:Y:S01]  /*0010*/  LDCU UR8, c[0x0][0x3a0] ;  /* 0x00007400ff0877ac */ /* 0x000e620008000800 */
[----:B0-----:R-:W-:Y:S01]  /*0020*/  VIADD R1, R1, 0xffffff00 ;  /* 0xffffff0001017836 */ /* 0x001fe20000000000 */
[----:B------:R-:W-:Y:S02]  /*0030*/  CS2R R6, SRZ ;  /* 0x0000000000067805 */ /* 0x000fe4000001ff00 */
[----:B------:R-:W-:Y:S02]  /*0040*/  CS2R R4, SRZ ;  /* 0x0000000000047805 */ /* 0x000fe4000001ff00 */
[----:B------:R-:W-:Y:S02]  /*0050*/  CS2R R10, SRZ ;  /* 0x00000000000a7805 */ /* 0x000fe4000001ff00 */
[----:B------:R-:W-:Y:S01]  /*0060*/  CS2R R8, SRZ ;  /* 0x0000000000087805 */ /* 0x000fe2000001ff00 */
[----:B------:R0:W-:Y:S01]  /*0070*/  STL.128 [R1], RZ ;  /* 0x000000ff01007387 */ /* 0x0001e20000100c00 */
[----:B------:R-:W-:-:S02]  /*0080*/  CS2R R14, SRZ ;  /* 0x00000000000e7805 */ /* 0x000fc4000001ff00 */
[----:B------:R-:W-:Y:S02]  /*0090*/  CS2R R12, SRZ ;  /* 0x00000000000c7805 */ /* 0x000fe4000001ff00 */
[----:B------:R-:W-:Y:S01]  /*00a0*/  CS2R R18, SRZ ;  /* 0x0000000000127805 */ /* 0x000fe2000001ff00 */
[----:B------:R0:W-:Y:S01]  /*00b0*/  STL.128 [R1+0x10], RZ ;  /* 0x000010ff01007387 */ /* 0x0001e20000100c00 */
[----:B------:R-:W-:Y:S02]  /*00c0*/  CS2R R16, SRZ ;  /* 0x0000000000107805 */ /* 0x000fe4000001ff00 */
[----:B------:R-:W-:Y:S02]  /*00d0*/  CS2R R22, SRZ ;  /* 0x0000000000167805 */ /* 0x000fe4000001ff00 */
[----:B------:R-:W-:Y:S01]  /*00e0*/  CS2R R20, SRZ ;  /* 0x0000000000147805 */ /* 0x000fe2000001ff00 */
[----:B------:R0:W-:Y:S01]  /*00f0*/  STL.128 [R1+0x20], RZ ;  /* 0x000020ff01007387 */ /* 0x0001e20000100c00 */
[----:B------:R-:W-:-:S02]  /*0100*/  CS2R R26, SRZ ;  /* 0x00000000001a7805 */ /* 0x000fc4000001ff00 */
[----:B------:R-:W-:Y:S02]  /*0110*/  CS2R R24, SRZ ;  /* 0x0000000000187805 */ /* 0x000fe4000001ff00 */
[----:B------:R-:W-:Y:S01]  /*0120*/  CS2R R30, SRZ ;  /* 0x00000000001e7805 */ /* 0x000fe2000001ff00 */
[----:B------:R0:W-:Y:S01]  /*0130*/  STL.128 [R1+0x30], RZ ;  /* 0x000030ff01007387 */ /* 0x0001e20000100c00 */
[----:B-1----:R-:W-:Y:S01]  /*0140*/  UISETP.GE.AND UP0, UPT, UR8, 0x1, UPT ;  /* 0x000000010800788c */ /* 0x002fe2000bf06270 */
[----:B------:R-:W-:Y:S02]  /*0150*/  CS2R R28, SRZ ;  /* 0x00000000001c7805 */ /* 0x000fe4000001ff00 */
[----:B------:R-:W-:Y:S01]  /*0160*/  CS2R R34, SRZ ;  /* 0x0000000000227805 */ /* 0x000fe2000001ff00 */
[----:B------:R0:W-:Y:S01]  /*0170*/  STL.128 [R1+0x40], RZ ;  /* 0x000040ff01007387 */ /* 0x0001e20000100c00 */
[----:B------:R-:W-:Y:S02]  /*0180*/  CS2R R32, SRZ ;  /* 0x0000000000207805 */ /* 0x000fe4000001ff00 */
[----:B------:R-:W-:-:S02]  /*0190*/  CS2R R38, SRZ ;  /* 0x0000000000267805 */ /* 0x000fc4000001ff00 */
[----:B------:R-:W-:Y:S01]  /*01a0*/  CS2R R36, SRZ ;  /* 0x0000000000247805 */ /* 0x000fe2000001ff00 */
[----:B------:R0:W-:Y:S01]  /*01b0*/  STL.128 [R1+0x50], RZ ;  /* 0x000050ff01007387 */ /* 0x0001e20000100c00 */
[----:B------:R-:W-:Y:S02]  /*01c0*/  CS2R R42, SRZ ;  /* 0x00000000002a7805 */ /* 0x000fe4000001ff00 */
        /* <DEDUP_REMOVED lines=16> */
[----:B------:R-:W-:Y:S01]  /*02d0*/  CS2R R64, SRZ ;  /* 0x0000000000407805 */ /* 0x000fe2000001ff00 */
[----:B------:R-:W1:Y:S01]  /*02e0*/  LDCU.64 UR14, c[0x0][0x358] ;  /* 0x00006b00ff0e77ac */ /* 0x000e620008000a00 */
[----:B------:R0:W-:Y:S04]  /*02f0*/  STL.128 [R1+0xa0], RZ ;  /* 0x0000a0ff01007387 */ /* 0x0001e80000100c00 */
[----:B------:R0:W-:Y:S04]  /*0300*/  STL.128 [R1+0xb0], RZ ;  /* 0x0000b0ff01007387 */ /* 0x0001e80000100c00 */
[----:B------:R0:W-:Y:S04]  /*0310*/  STL.128 [R1+0xc0], RZ ;  /* 0x0000c0ff01007387 */ /* 0x0001e80000100c00 */
[----:B------:R0:W-:Y:S04]  /*0320*/  STL.128 [R1+0xd0], RZ ;  /* 0x0000d0ff01007387 */ /* 0x0001e80000100c00 */
[----:B------:R0:W-:Y:S04]  /*0330*/  STL.128 [R1+0xe0], RZ ;  /* 0x0000e0ff01007387 */ /* 0x0001e80000100c00 */
[----:B------:R0:W-:Y:S01]  /*0340*/  STL.128 [R1+0xf0], RZ ;  /* 0x0000f0ff01007387 */ /* 0x0001e20000100c00 */
[----:B-1----:R-:W-:Y:S05]  /*0350*/  BRA.U !UP0, `(.L_x_0) ;  /* 0x0000000d086c7547 */ /* 0x002fea000b800000 */
[----:B------:R-:W1:Y:S01]  /*0360*/  S2UR UR10, SR_CTAID.X ;  /* 0x00000000000a79c3 */ /* 0x000e620000002500 */
[----:B------:R-:W2:Y:S01]  /*0370*/  S2R R0, SR_TID.Y ;  /* 0x0000000000007919 */ /* 0x000ea20000002200 */
[----:B------:R-:W3:Y:S01]  /*0380*/  LDCU.128 UR4, c[0x0][0x380] ;  /* 0x00007000ff0477ac */ /* 0x000ee20008000c00 */
[----:B------:R-:W4:Y:S05]  /*0390*/  S2R R50, SR_TID.X ;  /* 0x0000000000327919 */ /* 0x000f2a0000002100 */
[----:B------:R-:W5:Y:S01]  /*03a0*/  S2UR UR11, SR_CTAID.Y ;  /* 0x00000000000b79c3 */ /* 0x000f620000002600 */
[----:B-1----:R-:W-:-:S04]  /*03b0*/  USHF.L.U32 UR10, UR10, 0x5, URZ ;  /* 0x000000050a0a7899 */ /* 0x002fc800080006ff */
[----:B------:R-:W-:Y:S02]  /*03c0*/  UIMAD UR8, UR10, UR8, URZ ;  /* 0x000000080a0872a4 */ /* 0x000fe4000f8e02ff */
[----:B-----5:R-:W-:Y:S01]  /*03d0*/  USHF.L.U32 UR11, UR11, 0x5, URZ ;  /* 0x000000050b0b7899 */ /* 0x020fe200080006ff */
[----:B--2---:R-:W-:Y:S01]  /*03e0*/  LEA R0, R0, UR10, 0x4 ;  /* 0x0000000a00007c11 */ /* 0x004fe2000f8e20ff */
[----:B---3--:R-:W-:Y:S02]  /*03f0*/  UIMAD.WIDE UR8, UR8, 0x4, UR4 ;  /* 0x00000004080878a5 */ /* 0x008fe4000f8e0204 */
[----:B------:R-:W-:Y:S01]  /*0400*/  UIMAD.WIDE.U32 UR6, UR11, 0x4, UR6 ;  /* 0x000000040b0678a5 */ /* 0x000fe2000f8e0006 */
[----:B------:R-:W-:-:S04]  /*0410*/  UMOV UR4, URZ ;  /* 0x000000ff00047c82 */ /* 0x000fc80008000000 */
[----:B------:R-:W-:Y:S01]  /*0420*/  UMOV UR10, UR8 ;  /* 0x00000008000a7c82 */ /* 0x000fe20008000000 */
[----:B------:R-:W-:Y:S02]  /*0430*/  IMAD.U32 R2, RZ, RZ, UR6 ;  /* 0x00000006ff027e24 */ /* 0x000fe4000f8e00ff */
[----:B----4-:R-:W-:-:S07]  /*0440*/  IMAD.U32 R3, RZ, RZ, UR7 ;  /* 0x00000007ff037e24 */ /* 0x010fce000f8e00ff */
.L_x_4:
[----:B------:R-:W1:Y:S01]  /*0450*/  LDC R28, c[0x0][0x39c] ;  /* 0x0000e700ff1c7b82 */ /* 0x000e620000000800 */
[----:B------:R-:W-:Y:S01]  /*0460*/  UMOV UR5, 0x400 ;  /* 0x0000040000057882 */ /* 0x000fe20000000000 */
[----:B------:R-:W-:Y:S01]  /*0470*/  USHF.L.U32 UR12, UR4, 0x5, URZ ;  /* 0x00000005040c7899 */ /* 0x000fe200080006ff */
[----:B------:R-:W-:Y:S01]  /*0480*/  LEA R5, R50, UR11, 0x4 ;  /* 0x0000000b32057c11 */ /* 0x000fe2000f8e20ff */
[----:B------:R-:W-:-:S04]  /*0490*/  UIADD3 UR6, UPT, UPT, UR5, 0x1000, URZ ;  /* 0x0000100005067890 */ /* 0x000fc8000fffe0ff */
[----:B--2---:R-:W2:Y:S08]  /*04a0*/  S2UR UR8, SR_CgaCtaId ;  /* 0x00000000000879c3 */ /* 0x004eb00000008800 */
[----:B------:R-:W3:Y:S01]  /*04b0*/  LDC R29, c[0x0][0x3a0] ;  /* 0x0000e800ff1d7b82 */ /* 0x000ee20000000800 */
[----:B-1----:R-:W-:-:S05]  /*04c0*/  IMAD R4, R28, UR4, RZ ;  /* 0x000000041c047c24 */ /* 0x002fca000f8e02ff */
[----:B------:R-:W-:Y:S01]  /*04d0*/  LEA R25, R4, R5, 0x5 ;  /* 0x0000000504197211 */ /* 0x000fe200078e28ff */
[----:B--2---:R-:W-:Y:S02]  /*04e0*/  ULEA UR7, UR8, UR5, 0x18 ;  /* 0x0000000508077291 */ /* 0x004fe4000f8ec0ff */
[----:B------:R-:W-:Y:S02]  /*04f0*/  ULEA UR6, UR8, UR6, 0x18 ;  /* 0x0000000608067291 */ /* 0x000fe4000f8ec0ff */
[----:B------:R-:W-:Y:S02]  /*0500*/  UIADD3 UR8, UPT, UPT, UR7, 0x200, URZ ;  /* 0x0000020007087890 */ /* 0x000fe4000fffe0ff */
[----:B------:R-:W-:Y:S01]  /*0510*/  UIADD3 UR5, UPT, UPT, UR6, 0x10, URZ ;  /* 0x0000001006057890 */ /* 0x000fe2000fffe0ff */
[----:B---3--:R-:W-:Y:S01]  /*0520*/  IMAD R23, R0, R29, UR12 ;  /* 0x0000000c00177e24 */ /* 0x008fe2000f8e021d */
[----:B------:R-:W-:-:S10]  /*0530*/  UMOV UR12, 0x200 ;  /* 0x00000200000c7882 */ /* 0x000fd40000000000 */
.L_x_1:
[----:B-1----:R-:W-:Y:S02]  /*0540*/  IMAD.U32 R6, RZ, RZ, UR10 ;  /* 0x0000000aff067e24 */ /* 0x002fe4000f8e00ff */
[----:B------:R-:W-:Y:S02]  /*0550*/  IMAD.U32 R7, RZ, RZ, UR9 ;  /* 0x00000009ff077e24 */ /* 0x000fe4000f8e00ff */
[----:B------:R-:W-:-:S04]  /*0560*/  IMAD.WIDE R6, R23, 0x4, R6 ;  /* 0x0000000417067825 */ /* 0x000fc800078e0206 */
[----:B------:R-:W-:Y:S01]  /*0570*/  IMAD.WIDE R20, R25, 0x4, R2 ;  /* 0x0000000419147825 */ /* 0x000fe200078e0202 */
[----:B------:R-:W2:Y:S03]  /*0580*/  LDG.E R22, desc[UR14][R6.64] ;  /* 0x0000000e06167981 */ /* 0x000ea6000c1e1900 */
[----:B------:R-:W-:-:S04]  /*0590*/  IMAD.WIDE.U32 R12, R29, 0x10, R6 ;  /* 0x000000101d0c7825 */ /* 0x000fc800078e0006 */
[C-C-:B------:R-:W-:Y:S02]  /*05a0*/  IMAD.WIDE.U32 R14, R29.reuse, 0x14, R6.reuse ;  /* 0x000000141d0e7825 */ /* 0x140fe400078e0006 */
[----:B------:R-:W3:Y:S02]  /*05b0*/  LDG.E R12, desc[UR14][R12.64] ;  /* 0x0000000e0c0c7981 */ /* 0x000ee4000c1e1900 */
[C-C-:B------:R-:W-:Y:S02]  /*05c0*/  IMAD.WIDE.U32 R16, R29.reuse, 0x18, R6.reuse ;  /* 0x000000181d107825 */ /* 0x140fe400078e0006 */
[----:B------:R-:W4:Y:S02]  /*05d0*/  LDG.E R14, desc[UR14][R14.64] ;  /* 0x0000000e0e0e7981 */ /* 0x000f24000c1e1900 */
[C-C-:B------:R-:W-:Y:S02]  /*05e0*/  IMAD.WIDE.U32 R18, R29.reuse, 0x1c, R6.reuse ;  /* 0x0000001c1d127825 */ /* 0x140fe400078e0006 */
[----:B------:R-:W5:Y:S02]  /*05f0*/  LDG.E R16, desc[UR14][R16.64] ;  /* 0x0000000e10107981 */ /* 0x000f64000c1e1900 */
[----:B------:R-:W-:-:S02]  /*0600*/  IMAD.WIDE.U32 R4, R29, 0x4, R6 ;  /* 0x000000041d047825 */ /* 0x000fc400078e0006 */
[----:B------:R-:W5:Y:S02]  /*0610*/  LDG.E R18, desc[UR14][R18.64] ;  /* 0x0000000e12127981 */ /* 0x000f64000c1e1900 */
[C-C-:B------:R-:W-:Y:S02]  /*0620*/  IMAD.WIDE.U32 R8, R29.reuse, 0x8, R6.reuse ;  /* 0x000000081d087825 */ /* 0x140fe400078e0006 */
[----:B------:R-:W5:Y:S02]  /*0630*/  LDG.E R24, desc[UR14][R4.64] ;  /* 0x0000000e04187981 */ /* 0x000f64000c1e1900 */
[----:B------:R-:W-:Y:S02]  /*0640*/  IMAD.WIDE.U32 R10, R29, 0xc, R6 ;  /* 0x0000000c1d0a7825 */ /* 0x000fe400078e0006 */
[----:B------:R-:W5:Y:S04]  /*0650*/  LDG.E R26, desc[UR14][R8.64] ;  /* 0x0000000e081a7981 */ /* 0x000f68000c1e1900 */
        /* <DEDUP_REMOVED lines=8> */
[----:B------:R-:W5:Y:S01]  /*06e0*/  LDG.E R11, desc[UR14][R20.64+0x1c] ;  /* 0x00001c0e140b7981 */ /* 0x000f62000c1e1900 */
[----:B------:R-:W-:-:S04]  /*06f0*/  UIADD3 UR12, UPT, UPT, UR12, 0x4, URZ ;  /* 0x000000040c0c7890 */ /* 0x000fc8000fffe0ff */
[----:B------:R-:W-:Y:S01]  /*0700*/  UISETP.NE.AND UP0, UPT, UR12, 0x280, UPT ;  /* 0x000002800c00788c */ /* 0x000fe2000bf05270 */
[----:B------:R-:W-:Y:S01]  /*0710*/  IMAD.IADD R25, R25, 0x1, R28 ;  /* 0x0000000119197824 */ /* 0x000fe200078e021c */
[----:B------:R-:W-:Y:S01]  /*0720*/  IADD3 R23, PT, PT, R23, 0x1, RZ ;  /* 0x0000000117177810 */ /* 0x000fe20007ffe0ff */
[----:B--2---:R1:W-:Y:S04]  /*0730*/  STS [UR8+-0x200], R22 ;  /* 0xfffe0016ff007988 */ /* 0x0043e80008000808 */
[----:B---3--:R1:W-:Y:S04]  /*0740*/  STS [UR8], R12 ;  /* 0x0000000cff007988 */ /* 0x0083e80008000808 */
[----:B----4-:R1:W-:Y:S04]  /*0750*/  STS [UR8+0x80], R14 ;  /* 0x0000800eff007988 */ /* 0x0103e80008000808 */
[----:B-----5:R1:W-:Y:S04]  /*0760*/  STS [UR8+0x100], R16 ;  /* 0x00010010ff007988 */ /* 0x0203e80008000808 */
[----:B------:R1:W-:Y:S04]  /*0770*/  STS [UR8+0x180], R18 ;  /* 0x00018012ff007988 */ /* 0x0003e80008000808 */
[----:B------:R1:W-:Y:S04]  /*0780*/  STS [UR8+-0x180], R24 ;  /* 0xfffe8018ff007988 */ /* 0x0003e80008000808 */
[----:B------:R1:W-:Y:S04]  /*0790*/  STS [UR8+-0x100], R26 ;  /* 0xffff001aff007988 */ /* 0x0003e80008000808 */
[----:B------:R1:W-:Y:S01]  /*07a0*/  STS [UR8+-0x80], R27 ;  /* 0xffff801bff007988 */ /* 0x0003e20008000808 */
[----:B------:R-:W-:-:S03]  /*07b0*/  UIADD3 UR8, UPT, UPT, UR8, 0x4, URZ ;  /* 0x0000000408087890 */ /* 0x000fc6000fffe0ff */
[----:B------:R1:W-:Y:S04]  /*07c0*/  STS.128 [UR5+-0x10], R4 ;  /* 0xfffff004ff007988 */ /* 0x0003e80008000c05 */
[----:B------:R1:W-:Y:S01]  /*07d0*/  STS.128 [UR5], R8 ;  /* 0x00000008ff007988 */ /* 0x0003e20008000c05 */
[----:B------:R-:W-:Y:S01]  /*07e0*/  UIADD3 UR5, UPT, UPT, UR5, 0x20, URZ ;  /* 0x0000002005057890 */ /* 0x000fe2000fffe0ff */
[----:B------:R-:W-:Y:S11]  /*07f0*/  BRA.U UP0, `(.L_x_1) ;  /* 0xfffffffd00507547 */ /* 0x000ff6000b83ffff */
[----:B------:R-:W-:Y:S06]  /*0800*/  BAR.SYNC.DEFER_BLOCKING 0x0 ;  /* 0x0000000000007b1d */ /* 0x000fec0000010000 */
[----:B------:R-:W-:Y:S01]  /*0810*/  UMOV UR5, URZ ;  /* 0x000000ff00057c82 */ /* 0x000fe20008000000 */
[----:B------:R-:W2:Y:S04]  /*0820*/  LDS R37, [UR7+0x1000] ;  /* 0x00100007ff257984 */ /* 0x000ea80008000800 */
.L_x_3:
[----:B------:R-:W-:Y:S02]  /*0830*/  ULEA UR8, UR5, UR7, 0x7 ;  /* 0x0000000705087291 */ /* 0x000fe4000f8e38ff */
[----:B------:R-:W-:Y:S01]  /*0840*/  IMAD.U32 R36, RZ, RZ, UR5 ;  /* 0x00000005ff247e24 */ /* 0x000fe2000f8e00ff */
[----:B------:R-:W-:Y:S01]  /*0850*/  UIADD3 UR5, UPT, UPT, UR5, 0x1, URZ ;  /* 0x0000000105057890 */ /* 0x000fe2000fffe0ff */
[----:B------:R-:W-:-:S03]  /*0860*/  IMAD.MOV.U32 R39, RZ, RZ, RZ ;  /* 0x000000ffff277224 */ /* 0x000fc600078e00ff */
[----:B------:R-:W-:Y:S02]  /*0870*/  UISETP.NE.AND UP0, UPT, UR5, 0x8, UPT ;  /* 0x000000080500788c */ /* 0x000fe4000bf05270 */
[----:B-12---:R-:W2:Y:S04]  /*0880*/  LDS.128 R4, [UR8] ;  /* 0x00000008ff047984 */ /* 0x006ea80008000c00 */
[----:B------:R-:W1:Y:S04]  /*0890*/  LDS.128 R8, [UR8+0x10] ;  /* 0x00001008ff087984 */ /* 0x000e680008000c00 */
[----:B------:R-:W3:Y:S04]  /*08a0*/  LDS.128 R12, [UR8+0x20] ;  /* 0x00002008ff0c7984 */ /* 0x000ee80008000c00 */
[----:B------:R-:W4:Y:S04]  /*08b0*/  LDS.128 R16, [UR8+0x30] ;  /* 0x00003008ff107984 */ /* 0x000f280008000c00 */
[----:B------:R-:W0:Y:S04]  /*08c0*/  LDS.128 R20, [UR8+0x40] ;  /* 0x00004008ff147984 */ /* 0x000e280008000c00 */
[----:B------:R-:W0:Y:S04]  /*08d0*/  LDS.128 R24, [UR8+0x50] ;  /* 0x00005008ff187984 */ /* 0x000e280008000c00 */
[----:B------:R-:W0:Y:S04]  /*08e0*/  LDS.128 R28, [UR8+0x60] ;  /* 0x00006008ff1c7984 */ /* 0x000e280008000c00 */
[----:B------:R-:W0:Y:S01]  /*08f0*/  LDS.128 R32, [UR8+0x70] ;  /* 0x00007008ff207984 */ /* 0x000e220008000c00 */
[----:B--2---:R-:W-:-:S07]  /*0900*/  FMUL R4, R37, R4 ;  /* 0x0000000425047220 */ /* 0x004fce0000400000 */
.L_x_2:
[----:B--2---:R-:W-:-:S05]  /*0910*/  IMAD R38, R36, 0x8, R39 ;  /* 0x0000000824267824 */ /* 0x004fca00078e0227 */
[----:B------:R-:W-:-:S05]  /*0920*/  LEA R38, R38, R1, 0x2 ;  /* 0x0000000126267211 */ /* 0x000fca00078e10ff */
[----:B------:R-:W2:Y:S01]  /*0930*/  LDL R41, [R38] ;  /* 0x0000000026297983 */ /* 0x000ea20000100800 */
[----:B------:R-:W-:-:S05]  /*0940*/  LEA R40, R39, UR6, 0x5 ;  /* 0x0000000627287c11 */ /* 0x000fca000f8e28ff */
[C---:B------:R-:W-:Y:S01]  /*0950*/  IMAD R42, R39.reuse, 0x20, R40 ;  /* 0x00000020272a7824 */ /* 0x040fe200078e0228 */
[----:B------:R5:W1:Y:S03]  /*0960*/  LDS R45, [R40] ;  /* 0x00000000282d7984 */ /* 0x000a660000000800 */
[C---:B------:R-:W-:Y:S01]  /*0970*/  IMAD R52, R39.reuse, 0x20, R42 ;  /* 0x0000002027347824 */ /* 0x040fe200078e022a */
[----:B------:R-:W3:Y:S03]  /*0980*/  LDS R46, [R42] ;  /* 0x000000002a2e7984 */ /* 0x000ee60000000800 */
[C---:B------:R-:W-:Y:S02]  /*0990*/  IMAD R54, R39.reuse, 0x20, R52 ;  /* 0x0000002027367824 */ /* 0x040fe400078e0234 */
[----:B------:R-:W4:Y:S03]  /*09a0*/  LDS R52, [R52] ;  /* 0x0000000034347984 */ /* 0x000f260000000800 */
[----:B------:R-:W-:-:S02]  /*09b0*/  LEA R48, R39, R54, 0x5 ;  /* 0x0000003627307211 */ /* 0x000fc400078e28ff */
[----:B------:R-:W0:Y:S03]  /*09c0*/  LDS R54, [R54] ;  /* 0x0000000036367984 */ /* 0x000e260000000800 */
[C---:B------:R-:W-:Y:S02]  /*09d0*/  IMAD R56, R39.reuse, 0x20, R48 ;  /* 0x0000002027387824 */ /* 0x040fe400078e0230 */
[----:B------:R-:W0:Y:S02]  /*09e0*/  LDS R48, [R48] ;  /* 0x0000000030307984 */ /* 0x000e240000000800 */
[C---:B------:R-:W-:Y:S02]  /*09f0*/  IMAD R44, R39.reuse, 0x20, R56 ;  /* 0x00000020272c7824 */ /* 0x040fe400078e0238 */
[----:B------:R1:W0:Y:S02]  /*0a00*/  LDS R47, [R56] ;  /* 0x00000000382f7984 */ /* 0x0002240000000800 */
[----:B------:R-:W-:-:S02]  /*0a10*/  IMAD R58, R39, 0x20, R44 ;  /* 0x00000020273a7824 */ /* 0x000fc400078e022c */
[----:B------:R-:W0:Y:S03]  /*0a20*/  LDS R44, [R44] ;  /* 0x000000002c2c7984 */ /* 0x000e260000000800 */
[C---:B-----5:R-:W-:Y:S01]  /*0a30*/  LEA R40, R39.reuse, R58, 0x5 ;  /* 0x0000003a27287211 */ /* 0x060fe200078e28ff */
[----:B------:R5:W0:Y:S04]  /*0a40*/  LDS R43, [R58] ;  /* 0x000000003a2b7984 */ /* 0x000a280000000800 */
[C---:B------:R-:W-:Y:S02]  /*0a50*/  IMAD R60, R39.reuse, 0x20, R40 ;  /* 0x00000020273c7824 */ /* 0x040fe400078e0228 */
[----:B------:R-:W0:Y:S02]  /*0a60*/  LDS R40, [R40] ;  /* 0x0000000028287984 */ /* 0x000e240000000800 */
[----:B------:R-:W-:-:S05]  /*0a70*/  IMAD R62, R39, 0x20, R60 ;  /* 0x00000020273e7824 */ /* 0x000fca00078e023c */
[----:B-1----:R-:W-:-:S05]  /*0a80*/  LEA R56, R39, R62, 0x5 ;  /* 0x0000003e27387211 */ /* 0x002fca00078e28ff */
[----:B------:R-:W-:-:S04]  /*0a90*/  IMAD R64, R39, 0x20, R56 ;  /* 0x0000002027407824 */ /* 0x000fc800078e0238 */
[----:B-----5:R-:W-:Y:S02]  /*0aa0*/  IMAD R58, R39, 0x20, R64 ;  /* 0x00000020273a7824 */ /* 0x020fe400078e0240 */
[----:B--2---:R-:W-:Y:S02]  /*0ab0*/  FADD R42, R4, R41 ;  /* 0x00000029042a7221 */ /* 0x004fe40000000000 */
[----:B------:R1:W2:Y:S02]  /*0ac0*/  LDS R41, [R60] ;  /* 0x000000003c297984 */ /* 0x0002a40000000800 */
[----:B------:R-:W-:Y:S02]  /*0ad0*/  FFMA R45, R5, R45, R42 ;  /* 0x0000002d052d7223 */ /* 0x000fe4000000002a */
[----:B------:R-:W5:Y:S02]  /*0ae0*/  LDS R42, [R62] ;  /* 0x000000003e2a7984 */ /* 0x000f640000000800 */
[----:B---3--:R-:W-:-:S02]  /*0af0*/  FFMA R46, R6, R46, R45 ;  /* 0x0000002e062e7223 */ /* 0x008fc4000000002d */
[----:B------:R3:W5:Y:S01]  /*0b00*/  LDS R45, [R56] ;  /* 0x00000000382d7984 */ /* 0x0007620000000800 */
[----:B-1----:R-:W-:Y:S01]  /*0b10*/  LEA R60, R39, R58, 0x5 ;  /* 0x0000003a273c7211 */ /* 0x002fe200078e28ff */
[----:B----4-:R-:W-:Y:S02]  /*0b20*/  FFMA R49, R7, R52, R46 ;  /* 0x0000003407317223 */ /* 0x010fe4000000002e */
[----:B------:R-:W1:Y:S02]  /*0b30*/  LDS R46, [R64] ;  /* 0x00000000402e7984 */ /* 0x000e640000000800 */
[----:B0-----:R-:W-:Y:S02]  /*0b40*/  FFMA R54, R8, R54, R49 ;  /* 0x0000003608367223 */ /* 0x001fe40000000031 */
[----:B------:R0:W4:Y:S02]  /*0b50*/  LDS R49, [R58] ;  /* 0x000000003a317984 */ /* 0x0001240000000800 */
[----:B------:R-:W-:Y:S01]  /*0b60*/  FFMA R51, R9, R48, R54 ;  /* 0x0000003009337223 */ /* 0x000fe20000000036 */
[C---:B------:R-:W-:Y:S01]  /*0b70*/  IMAD R54, R39.reuse, 0x20, R60 ;  /* 0x0000002027367824 */ /* 0x040fe200078e023c */
[----:B------:R0:W4:Y:S02]  /*0b80*/  LDS R48, [R60] ;  /* 0x000000003c307984 */ /* 0x0001240000000800 */
[----:B------:R-:W-:Y:S01]  /*0b90*/  FFMA R52, R10, R47, R51 ;  /* 0x0000002f0a347223 */ /* 0x000fe20000000033 */
[----:B---3--:R-:W-:Y:S01]  /*0ba0*/  IMAD R56, R39, 0x20, R54 ;  /* 0x0000002027387824 */ /* 0x008fe200078e0236 */
[----:B------:R3:W4:Y:S02]  /*0bb0*/  LDS R47, [R54] ;  /* 0x00000000362f7984 */ /* 0x0007240000000800 */
[----:B------:R-:W-:-:S02]  /*0bc0*/  FFMA R51, R11, R44, R52 ;  /* 0x0000002c0b337223 */ /* 0x000fc40000000034 */
[----:B------:R-:W-:Y:S01]  /*0bd0*/  LEA R62, R39, R56, 0x5 ;  /* 0x00000038273e7211 */ /* 0x000fe200078e28ff */
[----:B------:R5:W4:Y:S01]  /*0be0*/  LDS R44, [R56] ;  /* 0x00000000382c7984 */ /* 0x000b220000000800 */
[----:B------:R-:W-:-:S03]  /*0bf0*/  FFMA R52, R12, R43, R51 ;  /* 0x0000002b0c347223 */ /* 0x000fc60000000033 */
[----:B0-----:R-:W-:Y:S01]  /*0c00*/  IMAD R58, R39, 0x20, R62 ;  /* 0x00000020273a7824 */ /* 0x001fe200078e023e */
[----:B------:R0:W4:Y:S01]  /*0c10*/  LDS R43, [R62] ;  /* 0x000000003e2b7984 */ /* 0x0001220000000800 */
[----:B------:R-:W-:Y:S02]  /*0c20*/  FFMA R51, R13, R40, R52 ;  /* 0x000000280d337223 */ /* 0x000fe40000000034 */
[----:B------:R-:W-:Y:S01]  /*0c30*/  IMAD R60, R39, 0x20, R58 ;  /* 0x00000020273c7824 */ /* 0x000fe200078e023a */
[----:B------:R1:W4:Y:S01]  /*0c40*/  LDS R40, [R58] ;  /* 0x000000003a287984 */ /* 0x0003220000000800 */
[----:B--2---:R-:W-:-:S03]  /*0c50*/  FFMA R52, R14, R41, R51 ;  /* 0x000000290e347223 */ /* 0x004fc60000000033 */
[----:B---3--:R-:W-:Y:S01]  /*0c60*/  LEA R54, R39, R60, 0x5 ;  /* 0x0000003c27367211 */ /* 0x008fe200078e28ff */
[----:B------:R2:W3:Y:S01]  /*0c70*/  LDS R41, [R60] ;  /* 0x000000003c297984 */ /* 0x0004e20000000800 */
[----:B-----5:R-:W-:-:S03]  /*0c80*/  FFMA R51, R15, R42, R52 ;  /* 0x0000002a0f337223 */ /* 0x020fc60000000034 */
[C---:B------:R-:W-:Y:S02]  /*0c90*/  IMAD R56, R39.reuse, 0x20, R54 ;  /* 0x0000002027387824 */ /* 0x040fe400078e0236 */
[----:B------:R-:W-:Y:S01]  /*0ca0*/  FFMA R52, R16, R45, R51 ;  /* 0x0000002d10347223 */ /* 0x000fe20000000033 */
[----:B------:R5:W3:Y:S01]  /*0cb0*/  LDS R42, [R54] ;  /* 0x00000000362a7984 */ /* 0x000ae20000000800 */
[----:B0-----:R-:W-:Y:S02]  /*0cc0*/  IMAD R62, R39, 0x20, R56 ;  /* 0x00000020273e7824 */ /* 0x001fe400078e0238 */
[----:B-1----:R-:W-:Y:S01]  /*0cd0*/  FFMA R51, R17, R46, R52 ;  /* 0x0000002e11337223 */ /* 0x002fe20000000034 */
[----:B------:R0:W1:Y:S02]  /*0ce0*/  LDS R45, [R56] ;  /* 0x00000000382d7984 */ /* 0x0000640000000800 */
[C---:B------:R-:W-:Y:S01]  /*0cf0*/  LEA R58, R39.reuse, R62, 0x5 ;  /* 0x0000003e273a7211 */ /* 0x040fe200078e28ff */
[----:B----4-:R-:W-:Y:S01]  /*0d00*/  FFMA R52, R18, R49, R51 ;  /* 0x0000003112347223 */ /* 0x010fe20000000033 */
[----:B------:R-:W4:Y:S03]  /*0d10*/  LDS R46, [R62] ;  /* 0x000000003e2e7984 */ /* 0x000f260000000800 */
[----:B--2---:R-:W-:-:S02]  /*0d20*/  IMAD R60, R39, 0x20, R58 ;  /* 0x00000020273c7824 */ /* 0x004fc400078e023a */
[----:B------:R-:W-:Y:S01]  /*0d30*/  FFMA R51, R19, R48, R52 ;  /* 0x0000003013337223 */ /* 0x000fe20000000034 */
[----:B------:R2:W4:Y:S01]  /*0d40*/  LDS R49, [R58] ;  /* 0x000000003a317984 */ /* 0x0005220000000800 */
[C---:B-----5:R-:W-:Y:S02]  /*0d50*/  IMAD R54, R39.reuse, 0x20, R60 ;  /* 0x0000002027367824 */ /* 0x060fe400078e023c */
[----:B------:R-:W-:Y:S01]  /*0d60*/  FFMA R52, R20, R47, R51 ;  /* 0x0000002f14347223 */ /* 0x000fe20000000033 */
[----:B------:R-:W5:Y:S02]  /*0d70*/  LDS R48, [R60] ;  /* 0x000000003c307984 */ /* 0x000f640000000800 */
[----:B0-----:R-:W-:Y:S01]  /*0d80*/  LEA R56, R39, R54, 0x5 ;  /* 0x0000003627387211 */ /* 0x001fe200078e28ff */
[----:B------:R-:W-:Y:S01]  /*0d90*/  FFMA R51, R21, R44, R52 ;  /* 0x0000002c15337223 */ /* 0x000fe20000000034 */
[----:B------:R-:W0:Y:S03]  /*0da0*/  LDS R47, [R54] ;  /* 0x00000000362f7984 */ /* 0x000e260000000800 */
[----:B------:R-:W-:-:S02]  /*0db0*/  IMAD R52, R39, 0x20, R56 ;  /* 0x0000002027347824 */ /* 0x000fc400078e0238 */
[----:B------:R-:W-:Y:S01]  /*0dc0*/  FFMA R44, R22, R43, R51 ;  /* 0x0000002b162c7223 */ /* 0x000fe20000000033 */
[----:B------:R-:W0:Y:S01]  /*0dd0*/  LDS R56, [R56] ;  /* 0x0000000038387984 */ /* 0x000e220000000800 */
[----:B--2---:R-:W-:Y:S02]  /*0de0*/  IMAD R58, R39, 0x20, R52 ;  /* 0x00000020273a7824 */ /* 0x004fe400078e0234 */
[----:B------:R-:W-:Y:S01]  /*0df0*/  FFMA R43, R23, R40, R44 ;  /* 0x00000028172b7223 */ /* 0x000fe2000000002c */
[----:B------:R-:W2:Y:S02]  /*0e00*/  LDS R52, [R52] ;  /* 0x0000000034347984 */ /* 0x000ea40000000800 */
[C---:B------:R-:W-:Y:S01]  /*0e10*/  LEA R44, R39.reuse, R58, 0x5 ;  /* 0x0000003a272c7211 */ /* 0x040fe200078e28ff */
[----:B---3--:R-:W-:Y:S01]  /*0e20*/  FFMA R40, R24, R41, R43 ;  /* 0x0000002918287223 */ /* 0x008fe2000000002b */
[----:B------:R-:W3:Y:S03]  /*0e30*/  LDS R58, [R58] ;  /* 0x000000003a3a7984 */ /* 0x000ee60000000800 */
[----:B------:R-:W-:-:S02]  /*0e40*/  IMAD R43, R39, 0x20, R44 ;  /* 0x00000020272b7824 */ /* 0x000fc400078e022c */
[----:B------:R-:W-:Y:S01]  /*0e50*/  FFMA R41, R25, R42, R40 ;  /* 0x0000002a19297223 */ /* 0x000fe20000000028 */
[----:B------:R-:W3:Y:S01]  /*0e60*/  LDS R44, [R44] ;  /* 0x000000002c2c7984 */ /* 0x000ee20000000800 */
[----:B------:R-:W-:Y:S02]  /*0e70*/  VIADD R39, R39, 0x1 ;  /* 0x0000000127277836 */ /* 0x000fe40000000000 */
[----:B-1----:R-:W-:Y:S01]  /*0e80*/  FFMA R40, R26, R45, R41 ;  /* 0x0000002d1a287223 */ /* 0x002fe20000000029 */
[----:B------:R-:W1:Y:S02]  /*0e90*/  LDS R43, [R43] ;  /* 0x000000002b2b7984 */ /* 0x000e640000000800 */
[----:B------:R-:W-:Y:S01]  /*0ea0*/  ISETP.NE.AND P0, PT, R39, 0x8, PT ;  /* 0x000000082700780c */ /* 0x000fe20003f05270 */
[----:B----4-:R-:W-:-:S04]  /*0eb0*/  FFMA R41, R27, R46, R40 ;  /* 0x0000002e1b297223 */ /* 0x010fc80000000028 */
[----:B------:R-:W-:-:S04]  /*0ec0*/  FFMA R40, R28, R49, R41 ;  /* 0x000000311c287223 */ /* 0x000fc80000000029 */
[----:B-----5:R-:W-:-:S04]  /*0ed0*/  FFMA R41, R29, R48, R40 ;  /* 0x000000301d297223 */ /* 0x020fc80000000028 */
[----:B0-----:R-:W-:-:S04]  /*0ee0*/  FFMA R40, R30, R47, R41 ;  /* 0x0000002f1e287223 */ /* 0x001fc80000000029 */
[----:B------:R-:W-:-:S04]  /*0ef0*/  FFMA R41, R31, R56, R40 ;  /* 0x000000381f297223 */ /* 0x000fc80000000028 */
[----:B--2---:R-:W-:-:S04]  /*0f00*/  FFMA R52, R32, R52, R41 ;  /* 0x0000003420347223 */ /* 0x004fc80000000029 */
[----:B---3--:R-:W-:-:S04]  /*0f10*/  FFMA R41, R33, R58, R52 ;  /* 0x0000003a21297223 */ /* 0x008fc80000000034 */
[----:B------:R-:W-:-:S04]  /*0f20*/  FFMA R44, R34, R44, R41 ;  /* 0x0000002c222c7223 */ /* 0x000fc80000000029 */
[----:B-1----:R-:W-:-:S05]  /*0f30*/  FFMA R41, R35, R43, R44 ;  /* 0x0000002b23297223 */ /* 0x002fca000000002c */
[----:B------:R2:W-:Y:S01]  /*0f40*/  STL [R38], R41 ;  /* 0x0000002926007387 */ /* 0x0005e20000100800 */
[----:B------:R-:W-:Y:S05]  /*0f50*/  @P0 BRA `(.L_x_2) ;  /* 0xfffffff8006c0947 */ /* 0x000fea000383ffff */
[----:B------:R-:W-:Y:S05]  /*0f60*/  BRA.U UP0, `(.L_x_3) ;  /* 0xfffffff900307547 */ /* 0x000fea000b83ffff */
[----:B------:R-:W0:Y:S01]  /*0f70*/  LDC R5, c[0x0][0x39c] ;  /* 0x0000e700ff057b82 */ /* 0x000e220000000800 */
[----:B------:R-:W1:Y:S01]  /*0f80*/  LDCU UR8, c[0x0][0x3a0] ;  /* 0x00007400ff0877ac */ /* 0x000e620008000800 */
[----:B------:R-:W-:Y:S02]  /*0f90*/  UIADD3 UR10, UP0, UPT, UR10, 0x80, URZ ;  /* 0x000000800a0a7890 */ /* 0x000fe4000ff1e0ff */
[----:B------:R-:W-:Y:S02]  /*0fa0*/  UIADD3 UR4, UPT, UPT, UR4, 0x20, URZ ;  /* 0x0000002004047890 */ /* 0x000fe4000fffe0ff */
[----:B------:R-:W-:Y:S02]  /*0fb0*/  UIADD3.X UR9, UPT, UPT, URZ, UR9, URZ, UP0, !UPT ;  /* 0x00000009ff097290 */ /* 0x000fe400087fe4ff */
[----:B-1----:R-:W-:Y:S01]  /*0fc0*/  UISETP.GE.AND UP0, UPT, UR4, UR8, UPT ;  /* 0x000000080400728c */ /* 0x002fe2000bf06270 */
[----:B0-----:R-:W-:-:S05]  /*0fd0*/  SHF.L.U32 R5, R5, 0x5, RZ ;  /* 0x0000000505057819 */ /* 0x001fca00000006ff */
[----:B------:R-:W-:Y:S01]  /*0fe0*/  IMAD.WIDE R2, R5, 0x4, R2 ;  /* 0x0000000405027825 */ /* 0x000fe200078e0202 */
[----:B------:R-:W-:Y:S06]  /*0ff0*/  BAR.SYNC.DEFER_BLOCKING 0x0 ;  /* 0x0000000000007b1d */ /* 0x000fec0000010000 */
[----:B------:R-:W-:Y:S05]  /*1000*/  BRA.U !UP0, `(.L_x_4) ;  /* 0xfffffff508107547 */ /* 0x000fea000b83ffff */
[----:B------:R1:W5:Y:S04]  /*1010*/  LDL.128 R64, [R1] ;  /* 0x0000000001407983 */ /* 0x0003680000100c00 */
[----:B------:R1:W5:Y:S04]  /*1020*/  LDL.128 R60, [R1+0x10] ;  /* 0x00001000013c7983 */ /* 0x0003680000100c00 */
[----:B------:R1:W5:Y:S04]  /*1030*/  LDL.128 R56, [R1+0x20] ;  /* 0x0000200001387983 */ /* 0x0003680000100c00 */
[----:B------:R1:W5:Y:S04]  /*1040*/  LDL.128 R52, [R1+0x30] ;  /* 0x0000300001347983 */ /* 0x0003680000100c00 */
[----:B------:R1:W5:Y:S04]  /*1050*/  LDL.128 R48, [R1+0x40] ;  /* 0x0000400001307983 */ /* 0x0003680000100c00 */
[----:B------:R1:W5:Y:S04]  /*1060*/  LDL.128 R44, [R1+0x50] ;  /* 0x00005000012c7983 */ /* 0x0003680000100c00 */
[----:B--2---:R1:W5:Y:S04]  /*1070*/  LDL.128 R40, [R1+0x60] ;  /* 0x0000600001287983 */ /* 0x0043680000100c00 */
[----:B------:R1:W5:Y:S04]  /*1080*/  LDL.128 R36, [R1+0x70] ;  /* 0x0000700001247983 */ /* 0x0003680000100c00 */
[----:B------:R1:W5:Y:S04]  /*1090*/  LDL.128 R32, [R1+0x80] ;  /* 0x0000800001207983 */ /* 0x0003680000100c00 */
[----:B------:R1:W5:Y:S04]  /*10a0*/  LDL.128 R28, [R1+0x90] ;  /* 0x00009000011c7983 */ /* 0x0003680000100c00 */
[----:B------:R1:W5:Y:S04]  /*10b0*/  LDL.128 R24, [R1+0xa0] ;  /* 0x0000a00001187983 */ /* 0x0003680000100c00 */
[----:B------:R1:W5:Y:S04]  /*10c0*/  LDL.128 R20, [R1+0xb0] ;  /* 0x0000b00001147983 */ /* 0x0003680000100c00 */
[----:B------:R1:W5:Y:S04]  /*10d0*/  LDL.128 R16, [R1+0xc0] ;  /* 0x0000c00001107983 */ /* 0x0003680000100c00 */
[----:B------:R1:W5:Y:S04]  /*10e0*/  LDL.128 R12, [R1+0xd0] ;  /* 0x0000d000010c7983 */ /* 0x0003680000100c00 */
[----:B------:R1:W5:Y:S04]  /*10f0*/  LDL.128 R8, [R1+0xe0] ;  /* 0x0000e00001087983 */ /* 0x0003680000100c00 */
[----:B------:R1:W5:Y:S02]  /*1100*/  LDL.128 R4, [R1+0xf0] ;  /* 0x0000f00001047983 */ /* 0x0003640000100c00 */
.L_x_0:
[----:B------:R-:W2:Y:S01]  /*1110*/  S2R R0, SR_TID.Y ;  /* 0x0000000000007919 */ /* 0x000ea20000002200 */
[----:B------:R-:W3:Y:S01]  /*1120*/  S2UR UR5, SR_CTAID.X ;  /* 0x00000000000579c3 */ /* 0x000ee20000002500 */
[----:B------:R-:W4:Y:S01]  /*1130*/  LDCU UR9, c[0x0][0x39c] ;  /* 0x00007380ff0977ac */ /* 0x000f220008000800 */
[----:B------:R-:W0:Y:S01]  /*1140*/  S2R R3, SR_TID.X ;  /* 0x0000000000037919 */ /* 0x000e220000002100 */
[----:B------:R-:W1:Y:S05]  /*1150*/  LDCU.64 UR6, c[0x0][0x390] ;  /* 0x00007200ff0677ac */ /* 0x000e6a0008000a00 */
[----:B------:R-:W4:Y:S01]  /*1160*/  S2UR UR4, SR_CTAID.Y ;  /* 0x00000000000479c3 */ /* 0x000f220000002600 */
[----:B---3--:R-:W-:-:S06]  /*1170*/  USHF.L.U32 UR5, UR5, 0x5, URZ ;  /* 0x0000000505057899 */ /* 0x008fcc00080006ff */
[----:B--2---:R-:W-:Y:S01]  /*1180*/  LEA R0, R0, UR5, 0x3 ;  /* 0x0000000500007c11 */ /* 0x004fe2000f8e18ff */
[----:B----4-:R-:W-:-:S06]  /*1190*/  USHF.L.U32 UR4, UR4, 0x5, URZ ;  /* 0x0000000504047899 */ /* 0x010fcc00080006ff */
[----:B0-----:R-:W-:Y:S01]  /*11a0*/  LEA R3, R3, UR4, 0x3 ;  /* 0x0000000403037c11 */ /* 0x001fe2000f8e18ff */
[----:B------:R-:W-:-:S04]  /*11b0*/  UIMAD UR4, UR5, UR8, UR4 ;  /* 0x00000008050472a4 */ /* 0x000fc8000f8e0204 */
[----:B------:R-:W-:Y:S01]  /*11c0*/  IMAD R0, R0, UR9, R3 ;  /* 0x0000000900007c24 */ /* 0x000fe2000f8e0203 */
[----:B------:R-:W-:-:S04]  /*11d0*/  USHF.R.S32.HI UR5, URZ, 0x1f, UR4 ;  /* 0x0000001fff057899 */ /* 0x000fc80008011404 */
[----:B------:R-:W-:-:S04]  /*11e0*/  IADD3 R3, P0, PT, R0, UR4, RZ ;  /* 0x0000000400037c10 */ /* 0x000fc8000ff1e0ff */
[C---:B------:R-:W-:Y:S01]  /*11f0*/  LEA.HI.X.SX32 R68, R0.reuse, UR5, 0x1, P0 ;  /* 0x0000000500447c11 */ /* 0x040fe200080f0eff */
[----:B------:R-:W-:Y:S01]  /*1200*/  VIADD R0, R0, UR9 ;  /* 0x0000000900007c36 */ /* 0x000fe20008000000 */
[----:B-1----:R-:W-:-:S04]  /*1210*/  LEA R2, P0, R3, UR6, 0x2 ;  /* 0x0000000603027c11 */ /* 0x002fc8000f8010ff */
[----:B------:R-:W-:Y:S02]  /*1220*/  LEA.HI.X R3, R3, UR7, R68, 0x2, P0 ;  /* 0x0000000703037c11 */ /* 0x000fe400080f1444 */
[----:B------:R-:W-:-:S03]  /*1230*/  IADD3 R69, P0, PT, R0, UR4, RZ ;  /* 0x0000000400457c10 */ /* 0x000fc6000ff1e0ff */
[----:B-----5:R0:W-:Y:S04]  /*1240*/  STG.E desc[UR14][R2.64+0x10], R60 ;  /* 0x0000103c02007986 */ /* 0x0201e8000c10190e */
[----:B------:R1:W-:Y:S04]  /*1250*/  STG.E desc[UR14][R2.64], R64 ;  /* 0x0000004002007986 */ /* 0x0003e8000c10190e */
[----:B------:R2:W-:Y:S01]  /*1260*/  STG.E desc[UR14][R2.64+0x14], R61 ;  /* 0x0000143d02007986 */ /* 0x0005e2000c10190e */
[C---:B0-----:R-:W-:Y:S01]  /*1270*/  LEA.HI.X.SX32 R60, R0.reuse, UR5, 0x1, P0 ;  /* 0x00000005003c7c11 */ /* 0x041fe200080f0eff */
[----:B------:R-:W-:Y:S01]  /*1280*/  VIADD R0, R0, UR9 ;  /* 0x0000000900007c36 */ /* 0x000fe20008000000 */
[C---:B------:R-:W-:Y:S01]  /*1290*/  LEA R68, P0, R69.reuse, UR6, 0x2 ;  /* 0x0000000645447c11 */ /* 0x040fe2000f8010ff */
[----:B------:R-:W-:Y:S03]  /*12a0*/  STG.E desc[UR14][R2.64+0x4], R65 ;  /* 0x0000044102007986 */ /* 0x000fe6000c10190e */
[----:B------:R-:W-:Y:S01]  /*12b0*/  LEA.HI.X R69, R69, UR7, R60, 0x2, P0 ;  /* 0x0000000745457c11 */ /* 0x000fe200080f143c */
[----:B------:R-:W-:Y:S01]  /*12c0*/  STG.E desc[UR14][R2.64+0x8], R66 ;  /* 0x0000084202007986 */ /* 0x000fe2000c10190e */
[----:B-1----:R-:W-:-:S03]  /*12d0*/  IADD3 R64, P0, PT, R0, UR4, RZ ;  /* 0x0000000400407c10 */ /* 0x002fc6000ff1e0ff */
[----:B------:R-:W-:Y:S01]  /*12e0*/  STG.E desc[UR14][R2.64+0xc], R67 ;  /* 0x00000c4302007986 */ /* 0x000fe2000c10190e */
[----:B--2---:R-:W-:Y:S02]  /*12f0*/  LEA.HI.X.SX32 R61, R0, UR5, 0x1, P0 ;  /* 0x00000005003d7c11 */ /* 0x004fe400080f0eff */
[----:B------:R-:W-:Y:S01]  /*1300*/  LEA R60, P0, R64, UR6, 0x2 ;  /* 0x00000006403c7c11 */ /* 0x000fe2000f8010ff */
[----:B------:R-:W-:Y:S01]  /*1310*/  STG.E desc[UR14][R2.64+0x18], R62 ;  /* 0x0000183e02007986 */ /* 0x000fe2000c10190e */
[----:B------:R-:W-:Y:S02]  /*1320*/  IADD3 R0, PT, PT, R0, UR9, RZ ;  /* 0x0000000900007c10 */ /* 0x000fe4000fffe0ff */
[----:B------:R-:W-:Y:S01]  /*1330*/  LEA.HI.X R61, R64, UR7, R61, 0x2, P0 ;  /* 0x00000007403d7c11 */ /* 0x000fe200080f143d */
[----:B------:R0:W-:Y:S04]  /*1340*/  STG.E desc[UR14][R2.64+0x1c], R63 ;  /* 0x00001c3f02007986 */ /* 0x0001e8000c10190e */
[----:B------:R1:W-:Y:S04]  /*1350*/  STG.E desc[UR14][R68.64], R56 ;  /* 0x0000003844007986 */ /* 0x0003e8000c10190e */
[----:B------:R2:W-:Y:S01]  /*1360*/  STG.E desc[UR14][R68.64+0x14], R53 ;  /* 0x0000143544007986 */ /* 0x0005e2000c10190e */
[----:B0-----:R-:W-:-:S03]  /*1370*/  IADD3 R3, P0, PT, R0, UR4, RZ ;  /* 0x0000000400037c10 */ /* 0x001fc6000ff1e0ff */
[----:B------:R0:W-:Y:S01]  /*1380*/  STG.E desc[UR14][R68.64+0x10], R52 ;  /* 0x0000103444007986 */ /* 0x0001e2000c10190e */
[C---:B------:R-:W-:Y:S01]  /*1390*/  LEA.HI.X.SX32 R62, R0.reuse, UR5, 0x1, P0 ;  /* 0x00000005003e7c11 */ /* 0x040fe200080f0eff */
[----:B------:R-:W-:Y:S01]  /*13a0*/  VIADD R0, R0, UR9 ;  /* 0x0000000900007c36 */ /* 0x000fe20008000000 */
[C---:B------:R-:W-:Y:S01]  /*13b0*/  LEA R2, P0, R3.reuse, UR6, 0x2 ;  /* 0x0000000603027c11 */ /* 0x040fe2000f8010ff */
[----:B------:R-:W-:Y:S03]  /*13c0*/  STG.E desc[UR14][R68.64+0x4], R57 ;  /* 0x0000043944007986 */ /* 0x000fe6000c10190e */
[----:B------:R-:W-:Y:S01]  /*13d0*/  LEA.HI.X R3, R3, UR7, R62, 0x2, P0 ;  /* 0x0000000703037c11 */ /* 0x000fe200080f143e */
[----:B------:R-:W-:Y:S01]  /*13e0*/  STG.E desc[UR14][R68.64+0x8], R58 ;  /* 0x0000083a44007986 */ /* 0x000fe2000c10190e */
[----:B-1----:R-:W-:-:S03]  /*13f0*/  IADD3 R56, P0, PT, R0, UR4, RZ ;  /* 0x0000000400387c10 */ /* 0x002fc6000ff1e0ff */
[----:B------:R-:W-:Y:S01]  /*1400*/  STG.E desc[UR14][R68.64+0xc], R59 ;  /* 0x00000c3b44007986 */ /* 0x000fe2000c10190e */
[C---:B--2---:R-:W-:Y:S01]  /*1410*/  LEA.HI.X.SX32 R53, R0.reuse, UR5, 0x1, P0 ;  /* 0x0000000500357c11 */ /* 0x044fe200080f0eff */
[----:B------:R-:W-:Y:S01]  /*1420*/  VIADD R0, R0, UR9 ;  /* 0x0000000900007c36 */ /* 0x000fe20008000000 */
[C---:B0-----:R-:W-:Y:S01]  /*1430*/  LEA R52, P0, R56.reuse, UR6, 0x2 ;  /* 0x0000000638347c11 */ /* 0x041fe2000f8010ff */
[----:B------:R-:W-:Y:S03]  /*1440*/  STG.E desc[UR14][R68.64+0x18], R54 ;  /* 0x0000183644007986 */ /* 0x000fe6000c10190e */
[----:B------:R-:W-:Y:S01]  /*1450*/  LEA.HI.X R53, R56, UR7, R53, 0x2, P0 ;  /* 0x0000000738357c11 */ /* 0x000fe200080f1435 */
[----:B------:R-:W-:Y:S04]  /*1460*/  STG.E desc[UR14][R68.64+0x1c], R55 ;  /* 0x00001c3744007986 */ /* 0x000fe8000c10190e */
[----:B------:R0:W-:Y:S04]  /*1470*/  STG.E desc[UR14][R60.64], R48 ;  /* 0x000000303c007986 */ /* 0x0001e8000c10190e */
[----:B------:R1:W-:Y:S04]  /*1480*/  STG.E desc[UR14][R60.64+0x14], R45 ;  /* 0x0000142d3c007986 */ /* 0x0003e8000c10190e */
[----:B------:R2:W-:Y:S01]  /*1490*/  STG.E desc[UR14][R60.64+0x10], R44 ;  /* 0x0000102c3c007986 */ /* 0x0005e2000c10190e */
[----:B0-----:R-:W-:-:S03]  /*14a0*/  IADD3 R48, P0, PT, R0, UR4, RZ ;  /* 0x0000000400307c10 */ /* 0x001fc6000ff1e0ff */
[----:B------:R-:W-:Y:S01]  /*14b0*/  STG.E desc[UR14][R60.64+0x4], R49 ;  /* 0x000004313c007986 */ /* 0x000fe2000c10190e */
[----:B-1----:R-:W-:-:S03]  /*14c0*/  LEA.HI.X.SX32 R45, R0, UR5, 0x1, P0 ;  /* 0x00000005002d7c11 */ /* 0x002fc600080f0eff */
[----:B------:R-:W-:Y:S01]  /*14d0*/  STG.E desc[UR14][R60.64+0x8], R50 ;  /* 0x000008323c007986 */ /* 0x000fe2000c10190e */
[----:B------:R-:W-:Y:S02]  /*14e0*/  IADD3 R0, PT, PT, R0, UR9, RZ ;  /* 0x0000000900007c10 */ /* 0x000fe4000fffe0ff */
[C---:B--2---:R-:W-:Y:S01]  /*14f0*/  LEA R44, P0, R48.reuse, UR6, 0x2 ;  /* 0x00000006302c7c11 */ /* 0x044fe2000f8010ff */
[----:B------:R-:W-:Y:S03]  /*1500*/  STG.E desc[UR14][R60.64+0xc], R51 ;  /* 0x00000c333c007986 */ /* 0x000fe6000c10190e */
[----:B------:R-:W-:Y:S01]  /*1510*/  LEA.HI.X R45, R48, UR7, R45, 0x2, P0 ;  /* 0x00000007302d7c11 */ /* 0x000fe200080f142d */
[----:B------:R-:W-:Y:S04]  /*1520*/  STG.E desc[UR14][R60.64+0x18], R46 ;  /* 0x0000182e3c007986 */ /* 0x000fe8000c10190e */
[----:B------:R-:W-:Y:S04]  /*1530*/  STG.E desc[UR14][R60.64+0x1c], R47 ;  /* 0x00001c2f3c007986 */ /* 0x000fe8000c10190e */
[----:B------:R0:W-:Y:S04]  /*1540*/  STG.E desc[UR14][R2.64], R40 ;  /* 0x0000002802007986 */ /* 0x0001e8000c10190e */
[----:B------:R1:W-:Y:S04]  /*1550*/  STG.E desc[UR14][R2.64+0x14], R37 ;  /* 0x0000142502007986 */ /* 0x0003e8000c10190e */
[----:B------:R2:W-:Y:S01]  /*1560*/  STG.E desc[UR14][R2.64+0x10], R36 ;  /* 0x0000102402007986 */ /* 0x0005e2000c10190e */
[----:B0-----:R-:W-:-:S03]  /*1570*/  IADD3 R40, P0, PT, R0, UR4, RZ ;  /* 0x0000000400287c10 */ /* 0x001fc6000ff1e0ff */
[----:B------:R-:W-:Y:S01]  /*1580*/  STG.E desc[UR14][R2.64+0x4], R41 ;  /* 0x0000042902007986 */ /* 0x000fe2000c10190e */
[C---:B-1----:R-:W-:Y:S01]  /*1590*/  LEA.HI.X.SX32 R37, R0.reuse, UR5, 0x1, P0 ;  /* 0x0000000500257c11 */ /* 0x042fe200080f0eff */
[----:B------:R-:W-:Y:S02]  /*15a0*/  VIADD R0, R0, UR9 ;  /* 0x0000000900007c36 */ /* 0x000fe40008000000 */
[----:B------:R-:W-:Y:S01]  /*15b0*/  STG.E desc[UR14][R2.64+0x8], R42 ;  /* 0x0000082a02007986 */ /* 0x000fe2000c10190e */
[----:B--2---:R-:W-:-:S03]  /*15c0*/  LEA R36, P0, R40, UR6, 0x2 ;  /* 0x0000000628247c11 */ /* 0x004fc6000f8010ff */
[----:B------:R-:W-:Y:S01]  /*15d0*/  STG.E desc[UR14][R2.64+0xc], R43 ;  /* 0x00000c2b02007986 */ /* 0x000fe2000c10190e */
[----:B------:R-:W-:-:S03]  /*15e0*/  LEA.HI.X R37, R40, UR7, R37, 0x2, P0 ;  /* 0x0000000728257c11 */ /* 0x000fc600080f1425 */
[----:B------:R-:W-:Y:S04]  /*15f0*/  STG.E desc[UR14][R2.64+0x18], R38 ;  /* 0x0000182602007986 */ /* 0x000fe8000c10190e */
[----:B------:R0:W-:Y:S04]  /*1600*/  STG.E desc[UR14][R2.64+0x1c], R39 ;  /* 0x00001c2702007986 */ /* 0x0001e8000c10190e */
[----:B------:R-:W-:Y:S04]  /*1610*/  STG.E desc[UR14][R52.64], R32 ;  /* 0x0000002034007986 */ /* 0x000fe8000c10190e */
[----:B------:R-:W-:Y:S01]  /*1620*/  STG.E desc[UR14][R52.64+0x4], R33 ;  /* 0x0000042134007986 */ /* 0x000fe2000c10190e */
[----:B0-----:R-:W-:-:S03]  /*1630*/  IADD3 R3, P0, PT, R0, UR4, RZ ;  /* 0x0000000400037c10 */ /* 0x001fc6000ff1e0ff */
[----:B------:R-:W-:Y:S01]  /*1640*/  STG.E desc[UR14][R52.64+0x8], R34 ;  /* 0x0000082234007986 */ /* 0x000fe2000c10190e */
[----:B------:R-:W-:-:S03]  /*1650*/  LEA.HI.X.SX32 R0, R0, UR5, 0x1, P0 ;  /* 0x0000000500007c11 */ /* 0x000fc600080f0eff */
[----:B------:R-:W-:Y:S01]  /*1660*/  STG.E desc[UR14][R52.64+0xc], R35 ;  /* 0x00000c2334007986 */ /* 0x000fe2000c10190e */
[----:B------:R-:W-:-:S03]  /*1670*/  LEA R2, P0, R3, UR6, 0x2 ;  /* 0x0000000603027c11 */ /* 0x000fc6000f8010ff */
[----:B------:R-:W-:Y:S01]  /*1680*/  STG.E desc[UR14][R52.64+0x10], R28 ;  /* 0x0000101c34007986 */ /* 0x000fe2000c10190e */
[----:B------:R-:W-:-:S03]  /*1690*/  LEA.HI.X R3, R3, UR7, R0, 0x2, P0 ;  /* 0x0000000703037c11 */ /* 0x000fc600080f1400 */
[----:B------:R-:W-:Y:S04]  /*16a0*/  STG.E desc[UR14][R52.64+0x14], R29 ;  /* 0x0000141d34007986 */ /* 0x000fe8000c10190e */
        /* <DEDUP_REMOVED lines=25> */
[----:B------:R-:W-:Y:S01]  /*1840*/  STG.E desc[UR14][R2.64+0x1c], R7 ;  /* 0x00001c0702007986 */ /* 0x000fe2000c10190e */
[----:B------:R-:W-:Y:S05]  /*1850*/  EXIT ;  /* 0x000000000000794d */ /* 0x000fea0003800000 */
.L_x_5:
[----:B------:R-:W-:-:S00]  /*1860*/  BRA `(.L_x_5) ;  /* 0xfffffffc00fc7947 */ /* 0x000fc0000383ffff */
[----:B------:R-:W-:-:S00]  /*1870*/  NOP ;  /* 0x0000000000007918 */ /* 0x000fc00000000000 */
        /* <DEDUP_REMOVED lines=8> */
.L_x_6:


//--------------------- .nv.shared._Z14sgemm_tiled_2dILi32ELi32ELi32ELi8ELi8EEvPfS0_S0_iii --------------------------
	.section	.nv.shared._Z14sgemm_tiled_2dILi32ELi32ELi32ELi8ELi8EEvPfS0_S0_iii,"aw",@nobits
	.sectionflags	@""
	.align	4
.nv.shared._Z14sgemm_tiled_2dILi32ELi32ELi32ELi8ELi8EEvPfS0_S0_iii:
	.zero		9216


//--------------------- .nv.shared.reserved.0     --------------------------
	.section	.nv.shared.reserved.0,"aw",@nobits
	.weak		__nv_reservedSMEM_offset_0_alias
	.size		__nv_reservedSMEM_offset_0_alias, 0, 64
	.other		__nv_reservedSMEM_offset_0_alias,@"STO_CUDA_RESERVED_SHARED STV_DEFAULT"
__nv_reservedSMEM_offset_0_alias:
	.zero		0
	.zero		64


//--------------------- .nv.constant0._Z14sgemm_tiled_2dILi32ELi32ELi32ELi8ELi8EEvPfS0_S0_iii --------------------------
	.section	.nv.constant0._Z14sgemm_tiled_2dILi32ELi32ELi32ELi8ELi8EEvPfS0_S0_iii,"a",@progbits
	.sectionflags	@""
	.align	4
.nv.constant0._Z14sgemm_tiled_2dILi32ELi32ELi32ELi8ELi8EEvPfS0_S0_iii:
	.zero		932


//--------------------- SYMBOLS --------------------------

	.type		.nv.reservedSmem.offset0,@object
	.size		.nv.reservedSmem.offset0,0x4
	.type		.nv.reservedSmem.cap,@object
	.size		.nv.reservedSmem.cap,0x4
